//
// Generated by NVIDIA NVVM Compiler
//
// Compiler Build ID: CL-36424714
// Cuda compilation tools, release 13.0, V13.0.88
// Based on NVVM 20.0.0
//

.version 9.0
.target sm_100
.address_size 64

	// .globl	_Z15matmalGPU_naivePiiS_
// _ZZ15findMaxGPU_warpPiiS_E10warp_maxes has been demoted
.global .align 1 .b8 _ZN34_INTERNAL_266f7b58_4_k_cu_2ba38d084cuda3std3__436_GLOBAL__N__266f7b58_4_k_cu_2ba38d086ignoreE[1];
.global .align 1 .b8 _ZN34_INTERNAL_266f7b58_4_k_cu_2ba38d084cuda3std3__45__cpo5beginE[1];
.global .align 1 .b8 _ZN34_INTERNAL_266f7b58_4_k_cu_2ba38d084cuda3std3__45__cpo3endE[1];
.global .align 1 .b8 _ZN34_INTERNAL_266f7b58_4_k_cu_2ba38d084cuda3std3__45__cpo6cbeginE[1];
.global .align 1 .b8 _ZN34_INTERNAL_266f7b58_4_k_cu_2ba38d084cuda3std3__45__cpo4cendE[1];
.global .align 1 .b8 _ZN34_INTERNAL_266f7b58_4_k_cu_2ba38d084cuda3std3__419piecewise_constructE[1];
.global .align 1 .b8 _ZN34_INTERNAL_266f7b58_4_k_cu_2ba38d084cuda3std3__48in_placeE[1];
.global .align 1 .b8 _ZN34_INTERNAL_266f7b58_4_k_cu_2ba38d084cuda3std6ranges3__45__cpo4swapE[1];
.global .align 1 .b8 _ZN34_INTERNAL_266f7b58_4_k_cu_2ba38d084cuda3std6ranges3__45__cpo9iter_moveE[1];
.global .align 1 .b8 _ZN34_INTERNAL_266f7b58_4_k_cu_2ba38d084cuda3std6ranges3__45__cpo7advanceE[1];
.extern .shared .align 16 .b8 shared_data[];
.extern .shared .align 16 .b8 smem[];

.visible .entry _Z15matmalGPU_naivePiiS_(
	.param .u64 .ptr .align 1 _Z15matmalGPU_naivePiiS__param_0,
	.param .u32 _Z15matmalGPU_naivePiiS__param_1,
	.param .u64 .ptr .align 1 _Z15matmalGPU_naivePiiS__param_2
)
{
	.reg .pred 	%p<3>;
	.reg .b32 	%r<20>;
	.reg .b64 	%rd<7>;

	ld.param.u64 	%rd2, [_Z15matmalGPU_naivePiiS__param_0];
	ld.param.u32 	%r9, [_Z15matmalGPU_naivePiiS__param_1];
	ld.param.u64 	%rd3, [_Z15matmalGPU_naivePiiS__param_2];
	mov.u32 	%r11, %ctaid.x;
	mov.u32 	%r1, %ntid.x;
	mov.u32 	%r12, %tid.x;
	mad.lo.s32 	%r17, %r11, %r1, %r12;
	setp.ge.s32 	%p1, %r17, %r9;
	mov.b32 	%r19, -2147483648;
	@%p1 bra 	$L__BB0_3;
	mov.u32 	%r14, %nctaid.x;
	mul.lo.s32 	%r3, %r1, %r14;
	cvta.to.global.u64 	%rd1, %rd2;
	mov.b32 	%r19, -2147483648;
$L__BB0_2:
	mul.wide.s32 	%rd4, %r17, 4;
	add.s64 	%rd5, %rd1, %rd4;
	ld.global.u32 	%r15, [%rd5];
	max.s32 	%r19, %r15, %r19;
	add.s32 	%r17, %r17, %r3;
	setp.lt.s32 	%p2, %r17, %r9;
	@%p2 bra 	$L__BB0_2;
$L__BB0_3:
	cvta.to.global.u64 	%rd6, %rd3;
	atom.global.max.s32 	%r16, [%rd6], %r19;
	ret;

}
	// .globl	_Z17findMaxGPU_sharedPiiS_
.visible .entry _Z17findMaxGPU_sharedPiiS_(
	.param .u64 .ptr .align 1 _Z17findMaxGPU_sharedPiiS__param_0,
	.param .u32 _Z17findMaxGPU_sharedPiiS__param_1,
	.param .u64 .ptr .align 1 _Z17findMaxGPU_sharedPiiS__param_2
)
{
	.reg .pred 	%p<8>;
	.reg .b32 	%r<31>;
	.reg .b64 	%rd<7>;

	ld.param.u64 	%rd2, [_Z17findMaxGPU_sharedPiiS__param_0];
	ld.param.u32 	%r14, [_Z17findMaxGPU_sharedPiiS__param_1];
	ld.param.u64 	%rd3, [_Z17findMaxGPU_sharedPiiS__param_2];
	mov.u32 	%r1, %tid.x;
	mov.u32 	%r16, %ctaid.x;
	mov.u32 	%r30, %ntid.x;
	mad.lo.s32 	%r27, %r16, %r30, %r1;
	setp.ge.s32 	%p1, %r27, %r14;
	mov.b32 	%r29, -2147483648;
	@%p1 bra 	$L__BB1_3;
	mov.u32 	%r18, %nctaid.x;
	mul.lo.s32 	%r4, %r30, %r18;
	cvta.to.global.u64 	%rd1, %rd2;
	mov.b32 	%r29, -2147483648;
$L__BB1_2:
	mul.wide.s32 	%rd4, %r27, 4;
	add.s64 	%rd5, %rd1, %rd4;
	ld.global.u32 	%r19, [%rd5];
	max.s32 	%r29, %r19, %r29;
	add.s32 	%r27, %r27, %r4;
	setp.lt.s32 	%p2, %r27, %r14;
	@%p2 bra 	$L__BB1_2;
$L__BB1_3:
	shl.b32 	%r20, %r1, 2;
	mov.u32 	%r21, shared_data;
	add.s32 	%r10, %r21, %r20;
	st.shared.u32 	[%r10], %r29;
	bar.sync 	0;
	setp.lt.u32 	%p3, %r30, 2;
	@%p3 bra 	$L__BB1_8;
$L__BB1_4:
	mov.u32 	%r11, %r30;
	shr.u32 	%r30, %r11, 1;
	setp.ge.u32 	%p4, %r1, %r30;
	@%p4 bra 	$L__BB1_7;
	shl.b32 	%r22, %r30, 2;
	add.s32 	%r23, %r10, %r22;
	ld.shared.u32 	%r13, [%r23];
	ld.shared.u32 	%r24, [%r10];
	setp.le.s32 	%p5, %r13, %r24;
	@%p5 bra 	$L__BB1_7;
	st.shared.u32 	[%r10], %r13;
$L__BB1_7:
	bar.sync 	0;
	setp.gt.u32 	%p6, %r11, 3;
	@%p6 bra 	$L__BB1_4;
$L__BB1_8:
	setp.ne.s32 	%p7, %r1, 0;
	@%p7 bra 	$L__BB1_10;
	ld.shared.u32 	%r25, [shared_data];
	cvta.to.global.u64 	%rd6, %rd3;
	atom.global.max.s32 	%r26, [%rd6], %r25;
$L__BB1_10:
	ret;

}
	// .globl	_Z15findMaxGPU_warpPiiS_
.visible .entry _Z15findMaxGPU_warpPiiS_(
	.param .u64 .ptr .align 1 _Z15findMaxGPU_warpPiiS__param_0,
	.param .u32 _Z15findMaxGPU_warpPiiS__param_1,
	.param .u64 .ptr .align 1 _Z15findMaxGPU_warpPiiS__param_2
)
{
	.reg .pred 	%p<17>;
	.reg .b32 	%r<52>;
	.reg .b64 	%rd<7>;
	// demoted variable
	.shared .align 4 .b8 _ZZ15findMaxGPU_warpPiiS_E10warp_maxes[32];
	ld.param.u64 	%rd2, [_Z15findMaxGPU_warpPiiS__param_0];
	ld.param.u32 	%r15, [_Z15findMaxGPU_warpPiiS__param_1];
	ld.param.u64 	%rd3, [_Z15findMaxGPU_warpPiiS__param_2];
	mov.u32 	%r1, %tid.x;
	mov.u32 	%r17, %ctaid.x;
	mov.u32 	%r2, %ntid.x;
	mad.lo.s32 	%r48, %r17, %r2, %r1;
	and.b32  	%r4, %r1, 31;
	setp.ge.s32 	%p1, %r48, %r15;
	mov.b32 	%r50, -2147483648;
	@%p1 bra 	$L__BB2_3;
	mov.u32 	%r19, %nctaid.x;
	mul.lo.s32 	%r5, %r2, %r19;
	cvta.to.global.u64 	%rd1, %rd2;
	mov.b32 	%r50, -2147483648;
$L__BB2_2:
	mul.wide.s32 	%rd4, %r48, 4;
	add.s64 	%rd5, %rd1, %rd4;
	ld.global.u32 	%r20, [%rd5];
	max.s32 	%r50, %r20, %r50;
	add.s32 	%r48, %r48, %r5;
	setp.lt.s32 	%p2, %r48, %r15;
	@%p2 bra 	$L__BB2_2;
$L__BB2_3:
	shfl.sync.down.b32	%r21|%p3, %r50, 16, 31, -1;
	max.s32 	%r22, %r50, %r21;
	shfl.sync.down.b32	%r23|%p4, %r22, 8, 31, -1;
	max.s32 	%r24, %r22, %r23;
	shfl.sync.down.b32	%r25|%p5, %r24, 4, 31, -1;
	max.s32 	%r26, %r24, %r25;
	shfl.sync.down.b32	%r27|%p6, %r26, 2, 31, -1;
	max.s32 	%r28, %r26, %r27;
	shfl.sync.down.b32	%r29|%p7, %r28, 1, 31, -1;
	max.s32 	%r11, %r28, %r29;
	setp.ne.s32 	%p8, %r4, 0;
	@%p8 bra 	$L__BB2_5;
	shr.u32 	%r30, %r1, 3;
	and.b32  	%r31, %r30, 124;
	mov.u32 	%r32, _ZZ15findMaxGPU_warpPiiS_E10warp_maxes;
	add.s32 	%r33, %r32, %r31;
	st.shared.u32 	[%r33], %r11;
$L__BB2_5:
	bar.sync 	0;
	setp.gt.u32 	%p9, %r1, 31;
	@%p9 bra 	$L__BB2_10;
	setp.gt.u32 	%p10, %r4, 7;
	mov.b32 	%r51, -2147483648;
	@%p10 bra 	$L__BB2_8;
	shl.b32 	%r35, %r4, 2;
	mov.u32 	%r36, _ZZ15findMaxGPU_warpPiiS_E10warp_maxes;
	add.s32 	%r37, %r36, %r35;
	ld.shared.u32 	%r51, [%r37];
$L__BB2_8:
	shfl.sync.down.b32	%r38|%p11, %r51, 16, 31, -1;
	max.s32 	%r39, %r51, %r38;
	shfl.sync.down.b32	%r40|%p12, %r39, 8, 31, -1;
	max.s32 	%r41, %r39, %r40;
	shfl.sync.down.b32	%r42|%p13, %r41, 4, 31, -1;
	max.s32 	%r43, %r41, %r42;
	shfl.sync.down.b32	%r44|%p14, %r43, 2, 31, -1;
	max.s32 	%r45, %r43, %r44;
	shfl.sync.down.b32	%r46|%p15, %r45, 1, 31, -1;
	max.s32 	%r14, %r45, %r46;
	setp.ne.s32 	%p16, %r1, 0;
	@%p16 bra 	$L__BB2_10;
	cvta.to.global.u64 	%rd6, %rd3;
	atom.global.max.s32 	%r47, [%rd6], %r14;
$L__BB2_10:
	ret;

}
	// .globl	_Z22findMaxGPU_cluster_dsmPiiS_
.visible .entry _Z22findMaxGPU_cluster_dsmPiiS_(
	.param .u64 .ptr .align 1 _Z22findMaxGPU_cluster_dsmPiiS__param_0,
	.param .u32 _Z22findMaxGPU_cluster_dsmPiiS__param_1,
	.param .u64 .ptr .align 1 _Z22findMaxGPU_cluster_dsmPiiS__param_2
)
.explicitcluster
.reqnctapercluster 8, 1, 1
{
	.reg .pred 	%p<47>;
	.reg .b32 	%r<256>;
	.reg .b64 	%rd<41>;

	ld.param.u64 	%rd4, [_Z22findMaxGPU_cluster_dsmPiiS__param_0];
	ld.param.u32 	%r125, [_Z22findMaxGPU_cluster_dsmPiiS__param_1];
	ld.param.u64 	%rd5, [_Z22findMaxGPU_cluster_dsmPiiS__param_2];
	mov.u32 	%r1, %tid.x;
	mov.u32 	%r127, %tid.y;
	mov.u32 	%r128, %tid.z;
	mov.u32 	%r2, %ntid.x;
	mov.u32 	%r129, %ntid.y;
	mad.lo.s32 	%r130, %r128, %r129, %r127;
	mul.lo.s32 	%r3, %r130, %r2;
	add.s32 	%r4, %r3, %r1;
	mul.lo.s32 	%r131, %r2, %r129;
	mov.u32 	%r132, %ntid.z;
	mul.lo.s32 	%r133, %r131, %r132;
	add.s32 	%r134, %r133, 31;
	shr.u32 	%r5, %r134, 5;
	shr.u32 	%r135, %r133, 5;
	cvt.u64.u32 	%rd1, %r135;
	shl.b32 	%r136, %r135, 2;
	mov.u32 	%r137, smem;
	add.s32 	%r6, %r137, %r136;
	mov.u32 	%r138, %ctaid.x;
	mad.lo.s32 	%r205, %r138, %r2, %r1;
	shr.u32 	%r139, %r4, 5;
	and.b32  	%r8, %r139, 65535;
	setp.ge.s32 	%p1, %r205, %r125;
	mov.b32 	%r207, -2147483648;
	@%p1 bra 	$L__BB3_3;
	mov.u32 	%r141, %nctaid.x;
	mul.lo.s32 	%r9, %r2, %r141;
	cvta.to.global.u64 	%rd2, %rd4;
	mov.b32 	%r207, -2147483648;
$L__BB3_2:
	mul.wide.s32 	%rd6, %r205, 4;
	add.s64 	%rd7, %rd2, %rd6;
	ld.global.u32 	%r142, [%rd7];
	max.s32 	%r207, %r142, %r207;
	add.s32 	%r205, %r205, %r9;
	setp.lt.s32 	%p2, %r205, %r125;
	@%p2 bra 	$L__BB3_2;
$L__BB3_3:
	mov.b32 	%r143, -1;
	redux.sync.max.s32 %r15, %r207, %r143;
	and.b32  	%r16, %r4, 31;
	setp.ne.s32 	%p3, %r16, 0;
	@%p3 bra 	$L__BB3_5;
	shl.b32 	%r144, %r8, 2;
	add.s32 	%r146, %r137, %r144;
	st.shared.u32 	[%r146], %r15;
$L__BB3_5:
	barrier.sync 	0;
	setp.ne.s32 	%p4, %r8, 0;
	@%p4 bra 	$L__BB3_10;
	and.b32  	%r148, %r5, 65535;
	setp.ge.u32 	%p5, %r16, %r148;
	mov.b32 	%r208, -2147483648;
	@%p5 bra 	$L__BB3_8;
	shl.b32 	%r149, %r16, 2;
	add.s32 	%r151, %r137, %r149;
	ld.shared.u32 	%r208, [%r151];
$L__BB3_8:
	setp.ne.s32 	%p6, %r16, 0;
	mov.b32 	%r152, -1;
	redux.sync.max.s32 %r19, %r208, %r152;
	@%p6 bra 	$L__BB3_10;
	st.shared.u32 	[%r6], %r19;
$L__BB3_10:
	barrier.cluster.arrive;
	barrier.cluster.wait;
	or.b32  	%r153, %r3, %r1;
	setp.ne.s32 	%p7, %r153, 0;
	@%p7 bra 	$L__BB3_84;
	mov.u32 	%r20, %cluster_ctarank;
	mov.u32 	%r21, %cluster_nctarank;
	ld.shared.u32 	%r213, [%r6];
	setp.lt.s32 	%p8, %r21, 1;
	@%p8 bra 	$L__BB3_82;
	shl.b64 	%rd8, %rd1, 2;
	cvt.u64.u32 	%rd9, %r137;
	cvta.shared.u64 	%rd10, %rd9;
	add.s64 	%rd3, %rd10, %rd8;
	and.b32  	%r23, %r21, 15;
	setp.lt.u32 	%p9, %r21, 16;
	mov.b32 	%r241, 0;
	@%p9 bra 	$L__BB3_47;
	and.b32  	%r241, %r21, 2147483632;
	neg.s32 	%r211, %r241;
	add.s32 	%r210, %r20, -7;
	mov.b32 	%r209, 7;
$L__BB3_14:
	.pragma "nounroll";
	setp.eq.s32 	%p10, %r210, -7;
	@%p10 bra 	$L__BB3_16;
	add.s32 	%r158, %r209, -7;
	mapa.u64	%rd11, %rd3, %r158;
	ld.u32 	%r159, [%rd11];
	max.s32 	%r213, %r213, %r159;
$L__BB3_16:
	setp.eq.s32 	%p11, %r210, -6;
	@%p11 bra 	$L__BB3_18;
	add.s32 	%r160, %r209, -6;
	mapa.u64	%rd12, %rd3, %r160;
	ld.u32 	%r161, [%rd12];
	max.s32 	%r213, %r213, %r161;
$L__BB3_18:
	setp.eq.s32 	%p12, %r210, -5;
	@%p12 bra 	$L__BB3_20;
	add.s32 	%r162, %r209, -5;
	mapa.u64	%rd13, %rd3, %r162;
	ld.u32 	%r163, [%rd13];
	max.s32 	%r213, %r213, %r163;
$L__BB3_20:
	setp.eq.s32 	%p13, %r210, -4;
	@%p13 bra 	$L__BB3_22;
	add.s32 	%r164, %r209, -4;
	mapa.u64	%rd14, %rd3, %r164;
	ld.u32 	%r165, [%rd14];
	max.s32 	%r213, %r213, %r165;
$L__BB3_22:
	setp.eq.s32 	%p14, %r210, -3;
	@%p14 bra 	$L__BB3_24;
	add.s32 	%r166, %r209, -3;
	mapa.u64	%rd15, %rd3, %r166;
	ld.u32 	%r167, [%rd15];
	max.s32 	%r213, %r213, %r167;
$L__BB3_24:
	setp.eq.s32 	%p15, %r210, -2;
	@%p15 bra 	$L__BB3_26;
	add.s32 	%r168, %r209, -2;
	mapa.u64	%rd16, %rd3, %r168;
	ld.u32 	%r169, [%rd16];
	max.s32 	%r213, %r213, %r169;
$L__BB3_26:
	setp.eq.s32 	%p16, %r210, -1;
	@%p16 bra 	$L__BB3_28;
	add.s32 	%r170, %r209, -1;
	mapa.u64	%rd17, %rd3, %r170;
	ld.u32 	%r171, [%rd17];
	max.s32 	%r213, %r213, %r171;
$L__BB3_28:
	setp.eq.s32 	%p17, %r210, 0;
	@%p17 bra 	$L__BB3_30;
	mapa.u64	%rd18, %rd3, %r209;
	ld.u32 	%r172, [%rd18];
	max.s32 	%r213, %r213, %r172;
$L__BB3_30:
	setp.eq.s32 	%p18, %r210, 1;
	@%p18 bra 	$L__BB3_32;
	add.s32 	%r173, %r209, 1;
	mapa.u64	%rd19, %rd3, %r173;
	ld.u32 	%r174, [%rd19];
	max.s32 	%r213, %r213, %r174;
$L__BB3_32:
	setp.eq.s32 	%p19, %r210, 2;
	@%p19 bra 	$L__BB3_34;
	add.s32 	%r175, %r209, 2;
	mapa.u64	%rd20, %rd3, %r175;
	ld.u32 	%r176, [%rd20];
	max.s32 	%r213, %r213, %r176;
$L__BB3_34:
	setp.eq.s32 	%p20, %r210, 3;
	@%p20 bra 	$L__BB3_36;
	add.s32 	%r177, %r209, 3;
	mapa.u64	%rd21, %rd3, %r177;
	ld.u32 	%r178, [%rd21];
	max.s32 	%r213, %r213, %r178;
$L__BB3_36:
	setp.eq.s32 	%p21, %r210, 4;
	@%p21 bra 	$L__BB3_38;
	add.s32 	%r179, %r209, 4;
	mapa.u64	%rd22, %rd3, %r179;
	ld.u32 	%r180, [%rd22];
	max.s32 	%r213, %r213, %r180;
$L__BB3_38:
	setp.eq.s32 	%p22, %r210, 5;
	@%p22 bra 	$L__BB3_40;
	add.s32 	%r181, %r209, 5;
	mapa.u64	%rd23, %rd3, %r181;
	ld.u32 	%r182, [%rd23];
	max.s32 	%r213, %r213, %r182;
$L__BB3_40:
	setp.eq.s32 	%p23, %r210, 6;
	@%p23 bra 	$L__BB3_42;
	add.s32 	%r183, %r209, 6;
	mapa.u64	%rd24, %rd3, %r183;
	ld.u32 	%r184, [%rd24];
	max.s32 	%r213, %r213, %r184;
$L__BB3_42:
	setp.eq.s32 	%p24, %r210, 7;
	@%p24 bra 	$L__BB3_44;
	add.s32 	%r185, %r209, 7;
	mapa.u64	%rd25, %rd3, %r185;
	ld.u32 	%r186, [%rd25];
	max.s32 	%r213, %r213, %r186;
$L__BB3_44:
	setp.eq.s32 	%p25, %r210, 8;
	@%p25 bra 	$L__BB3_46;
	add.s32 	%r187, %r209, 8;
	mapa.u64	%rd26, %rd3, %r187;
	ld.u32 	%r188, [%rd26];
	max.s32 	%r213, %r213, %r188;
$L__BB3_46:
	add.s32 	%r211, %r211, 16;
	add.s32 	%r210, %r210, -16;
	add.s32 	%r209, %r209, 16;
	setp.ne.s32 	%p26, %r211, 0;
	@%p26 bra 	$L__BB3_14;
$L__BB3_47:
	setp.eq.s32 	%p27, %r23, 0;
	@%p27 bra 	$L__BB3_82;
	and.b32  	%r69, %r21, 7;
	setp.lt.u32 	%p28, %r23, 8;
	@%p28 bra 	$L__BB3_66;
	setp.eq.s32 	%p29, %r241, %r20;
	@%p29 bra 	$L__BB3_51;
	mapa.u64	%rd27, %rd3, %r241;
	ld.u32 	%r190, [%rd27];
	max.s32 	%r213, %r213, %r190;
$L__BB3_51:
	add.s32 	%r72, %r241, 1;
	setp.eq.s32 	%p30, %r72, %r20;
	@%p30 bra 	$L__BB3_53;
	mapa.u64	%rd28, %rd3, %r72;
	ld.u32 	%r191, [%rd28];
	max.s32 	%r213, %r213, %r191;
$L__BB3_53:
	add.s32 	%r75, %r241, 2;
	setp.eq.s32 	%p31, %r75, %r20;
	@%p31 bra 	$L__BB3_55;
	mapa.u64	%rd29, %rd3, %r75;
	ld.u32 	%r192, [%rd29];
	max.s32 	%r213, %r213, %r192;
$L__BB3_55:
	add.s32 	%r78, %r241, 3;
	setp.eq.s32 	%p32, %r78, %r20;
	@%p32 bra 	$L__BB3_57;
	mapa.u64	%rd30, %rd3, %r78;
	ld.u32 	%r193, [%rd30];
	max.s32 	%r213, %r213, %r193;
$L__BB3_57:
	add.s32 	%r81, %r241, 4;
	setp.eq.s32 	%p33, %r81, %r20;
	@%p33 bra 	$L__BB3_59;
	mapa.u64	%rd31, %rd3, %r81;
	ld.u32 	%r194, [%rd31];
	max.s32 	%r213, %r213, %r194;
$L__BB3_59:
	add.s32 	%r84, %r241, 5;
	setp.eq.s32 	%p34, %r84, %r20;
	@%p34 bra 	$L__BB3_61;
	mapa.u64	%rd32, %rd3, %r84;
	ld.u32 	%r195, [%rd32];
	max.s32 	%r213, %r213, %r195;
$L__BB3_61:
	add.s32 	%r87, %r241, 6;
	setp.eq.s32 	%p35, %r87, %r20;
	@%p35 bra 	$L__BB3_63;
	mapa.u64	%rd33, %rd3, %r87;
	ld.u32 	%r196, [%rd33];
	max.s32 	%r213, %r213, %r196;
$L__BB3_63:
	add.s32 	%r90, %r241, 7;
	setp.eq.s32 	%p36, %r90, %r20;
	@%p36 bra 	$L__BB3_65;
	mapa.u64	%rd34, %rd3, %r90;
	ld.u32 	%r197, [%rd34];
	max.s32 	%r213, %r213, %r197;
$L__BB3_65:
	add.s32 	%r241, %r241, 8;
$L__BB3_66:
	setp.eq.s32 	%p37, %r69, 0;
	@%p37 bra 	$L__BB3_82;
	and.b32  	%r97, %r21, 3;
	setp.lt.u32 	%p38, %r69, 4;
	@%p38 bra 	$L__BB3_77;
	setp.eq.s32 	%p39, %r241, %r20;
	@%p39 bra 	$L__BB3_70;
	mapa.u64	%rd35, %rd3, %r241;
	ld.u32 	%r199, [%rd35];
	max.s32 	%r213, %r213, %r199;
$L__BB3_70:
	add.s32 	%r100, %r241, 1;
	setp.eq.s32 	%p40, %r100, %r20;
	@%p40 bra 	$L__BB3_72;
	mapa.u64	%rd36, %rd3, %r100;
	ld.u32 	%r200, [%rd36];
	max.s32 	%r213, %r213, %r200;
$L__BB3_72:
	add.s32 	%r103, %r241, 2;
	setp.eq.s32 	%p41, %r103, %r20;
	@%p41 bra 	$L__BB3_74;
	mapa.u64	%rd37, %rd3, %r103;
	ld.u32 	%r201, [%rd37];
	max.s32 	%r213, %r213, %r201;
$L__BB3_74:
	add.s32 	%r106, %r241, 3;
	setp.eq.s32 	%p42, %r106, %r20;
	@%p42 bra 	$L__BB3_76;
	mapa.u64	%rd38, %rd3, %r106;
	ld.u32 	%r202, [%rd38];
	max.s32 	%r213, %r213, %r202;
$L__BB3_76:
	add.s32 	%r241, %r241, 4;
$L__BB3_77:
	setp.eq.s32 	%p43, %r97, 0;
	@%p43 bra 	$L__BB3_82;
	sub.s32 	%r251, %r241, %r20;
	neg.s32 	%r250, %r97;
$L__BB3_79:
	.pragma "nounroll";
	setp.eq.s32 	%p44, %r251, 0;
	@%p44 bra 	$L__BB3_81;
	mapa.u64	%rd39, %rd3, %r241;
	ld.u32 	%r203, [%rd39];
	max.s32 	%r213, %r213, %r203;
$L__BB3_81:
	add.s32 	%r241, %r241, 1;
	add.s32 	%r251, %r251, 1;
	add.s32 	%r250, %r250, 1;
	setp.ne.s32 	%p45, %r250, 0;
	@%p45 bra 	$L__BB3_79;
$L__BB3_82:
	setp.ne.s32 	%p46, %r20, 0;
	@%p46 bra 	$L__BB3_84;
	cvta.to.global.u64 	%rd40, %rd5;
	atom.global.max.s32 	%r204, [%rd40], %r213;
$L__BB3_84:
	ret;

}


// ===== COMPILED SASS (sm_100) =====

	.target	sm_100

	.elftype	@"ET_EXEC"


//--------------------- .note.nv.tkinfo           --------------------------
	.section	.note.nv.tkinfo,"",@"SHT_NOTE"
	.sectionflags	@"SHF_NOTE_NV_TKINFO"
	.tkinfo
        /*0018*/ 	.word	0x00000002
        /*0030*/ 	.string	""
        /*0030*/ 	.string	"ptxas"
        /*0030*/ 	.string	"Cuda compilation tools, release 13.0, V13.0.88"
        /*0030*/ 	.string	"Build cuda_13.0.r13.0/compiler.36424714_0"
        /*0030*/ 	.string	"-arch sm_100 -m 64 "



//--------------------- .note.nv.cuinfo           --------------------------
	.section	.note.nv.cuinfo,"",@"SHT_NOTE"
	.sectionflags	@"SHF_NOTE_NV_CUINFO"
        /*0018*/ 	.short	0x0002
        /*001a*/ 	.short	0x0064
        /*001c*/ 	.short	0x0082
	.zero		2


//--------------------- .nv.info                  --------------------------
	.section	.nv.info,"",@"SHT_CUDA_INFO"
	.align	4


	//----- nvinfo : EIATTR_REGCOUNT
	.align		4
        /*0000*/ 	.byte	0x04, 0x2f
        /*0002*/ 	.short	(.L_11 - .L_10)
	.align		4
.L_10:
        /*0004*/ 	.word	index@(_Z15matmalGPU_naivePiiS_)
        /*0008*/ 	.word	0x0000000d


	//----- nvinfo : EIATTR_FRAME_SIZE
	.align		4
.L_11:
        /*000c*/ 	.byte	0x04, 0x11
        /*000e*/ 	.short	(.L_13 - .L_12)
	.align		4
.L_12:
        /*0010*/ 	.word	index@(_Z15matmalGPU_naivePiiS_)
        /*0014*/ 	.word	0x00000000


	//----- nvinfo : EIATTR_REGCOUNT
	.align		4
.L_13:
        /*0018*/ 	.byte	0x04, 0x2f
        /*001a*/ 	.short	(.L_15 - .L_14)
	.align		4
.L_14:
        /*001c*/ 	.word	index@(_Z17findMaxGPU_sharedPiiS_)
        /*0020*/ 	.word	0x0000000e


	//----- nvinfo : EIATTR_FRAME_SIZE
	.align		4
.L_15:
        /*0024*/ 	.byte	0x04, 0x11
        /*0026*/ 	.short	(.L_17 - .L_16)
	.align		4
.L_16:
        /*0028*/ 	.word	index@(_Z17findMaxGPU_sharedPiiS_)
        /*002c*/ 	.word	0x00000000


	//----- nvinfo : EIATTR_REGCOUNT
	.align		4
.L_17:
        /*0030*/ 	.byte	0x04, 0x2f
        /*0032*/ 	.short	(.L_19 - .L_18)
	.align		4
.L_18:
        /*0034*/ 	.word	index@(_Z15findMaxGPU_warpPiiS_)
        /*0038*/ 	.word	0x0000000c


	//----- nvinfo : EIATTR_FRAME_SIZE
	.align		4
.L_19:
        /*003c*/ 	.byte	0x04, 0x11
        /*003e*/ 	.short	(.L_21 - .L_20)
	.align		4
.L_20:
        /*0040*/ 	.word	index@(_Z15findMaxGPU_warpPiiS_)
        /*0044*/ 	.word	0x00000000


	//----- nvinfo : EIATTR_REGCOUNT
	.align		4
.L_21:
        /*0048*/ 	.byte	0x04, 0x2f
        /*004a*/ 	.short	(.L_23 - .L_22)
	.align		4
.L_22:
        /*004c*/ 	.word	index@(_Z22findMaxGPU_cluster_dsmPiiS_)
        /*0050*/ 	.word	0x0000001c


	//----- nvinfo : EIATTR_FRAME_SIZE
	.align		4
.L_23:
        /*0054*/ 	.byte	0x04, 0x11
        /*0056*/ 	.short	(.L_25 - .L_24)
	.align		4
.L_24:
        /*0058*/ 	.word	index@(_Z22findMaxGPU_cluster_dsmPiiS_)
        /*005c*/ 	.word	0x00000000


	//----- nvinfo : EIATTR_MIN_STACK_SIZE
	.align		4
.L_25:
        /*0060*/ 	.byte	0x04, 0x12
        /*0062*/ 	.short	(.L_27 - .L_26)
	.align		4
.L_26:
        /*0064*/ 	.word	index@(_Z22findMaxGPU_cluster_dsmPiiS_)
        /*0068*/ 	.word	0x00000000


	//----- nvinfo : EIATTR_MIN_STACK_SIZE
	.align		4
.L_27:
        /*006c*/ 	.byte	0x04, 0x12
        /*006e*/ 	.short	(.L_29 - .L_28)
	.align		4
.L_28:
        /*0070*/ 	.word	index@(_Z15findMaxGPU_warpPiiS_)
        /*0074*/ 	.word	0x00000000


	//----- nvinfo : EIATTR_MIN_STACK_SIZE
	.align		4
.L_29:
        /*0078*/ 	.byte	0x04, 0x12
        /*007a*/ 	.short	(.L_31 - .L_30)
	.align		4
.L_30:
        /*007c*/ 	.word	index@(_Z17findMaxGPU_sharedPiiS_)
        /*0080*/ 	.word	0x00000000


	//----- nvinfo : EIATTR_MIN_STACK_SIZE
	.align		4
.L_31:
        /*0084*/ 	.byte	0x04, 0x12
        /*0086*/ 	.short	(.L_33 - .L_32)
	.align		4
.L_32:
        /*0088*/ 	.word	index@(_Z15matmalGPU_naivePiiS_)
        /*008c*/ 	.word	0x00000000
.L_33:


//--------------------- .nv.compat                --------------------------
	.section	.nv.compat,"",@"SHT_CUDA_COMPAT_INFO"
	.align	4
        /*0000*/ 	.byte	0x02, 0x09, 0x00, 0x00, 0x02, 0x02, 0x01, 0x00, 0x02, 0x05, 0x05, 0x00, 0x03, 0x07, 0x01, 0x01
        /*0010*/ 	.byte	0x02, 0x03, 0x00, 0x00, 0x02, 0x06, 0x01, 0x00, 0x04, 0x0b, 0x08, 0x00, 0x09, 0x00, 0x00, 0x00
        /*0020*/ 	.byte	0x00, 0x00, 0x00, 0x00


//--------------------- .nv.info._Z22findMaxGPU_cluster_dsmPiiS_ --------------------------
	.section	.nv.info._Z22findMaxGPU_cluster_dsmPiiS_,"",@"SHT_CUDA_INFO"
	.sectionflags	@""
	.align	4


	//----- nvinfo : EIATTR_CUDA_API_VERSION
	.align		4
        /*0000*/ 	.byte	0x04, 0x37
        /*0002*/ 	.short	(.L_35 - .L_34)
.L_34:
        /*0004*/ 	.word	0x00000082


	//----- nvinfo : EIATTR_KPARAM_INFO
	.align		4
.L_35:
        /*0008*/ 	.byte	0x04, 0x17
        /*000a*/ 	.short	(.L_37 - .L_36)
.L_36:
        /*000c*/ 	.word	0x00000000
        /*0010*/ 	.short	0x0002
        /*0012*/ 	.short	0x0010
        /*0014*/ 	.byte	0x00, 0xf5, 0x21, 0x00


	//----- nvinfo : EIATTR_KPARAM_INFO
	.align		4
.L_37:
        /*0018*/ 	.byte	0x04, 0x17
        /*001a*/ 	.short	(.L_39 - .L_38)
.L_38:
        /*001c*/ 	.word	0x00000000
        /*0020*/ 	.short	0x0001
        /*0022*/ 	.short	0x0008
        /*0024*/ 	.byte	0x00, 0xf0, 0x11, 0x00


	//----- nvinfo : EIATTR_KPARAM_INFO
	.align		4
.L_39:
        /*0028*/ 	.byte	0x04, 0x17
        /*002a*/ 	.short	(.L_41 - .L_40)
.L_40:
        /*002c*/ 	.word	0x00000000
        /*0030*/ 	.short	0x0000
        /*0032*/ 	.short	0x0000
        /*0034*/ 	.byte	0x00, 0xf5, 0x21, 0x00


	//----- nvinfo : EIATTR_EXPLICIT_CLUSTER
	.align		4
.L_41:
        /*0038*/ 	.byte	0x01, 0x3e
	.zero		2


	//----- nvinfo : EIATTR_CTA_PER_CLUSTER
	.align		4
        /*003c*/ 	.byte	0x04, 0x3d
        /*003e*/ 	.short	(.L_43 - .L_42)
.L_42:
        /*0040*/ 	.word	0x00000008
        /*0044*/ 	.word	0x00000001
        /*0048*/ 	.word	0x00000001


	//----- nvinfo : EIATTR_SPARSE_MMA_MASK
	.align		4
.L_43:
        /*004c*/ 	.byte	0x03, 0x50
        /*004e*/ 	.short	0x0000


	//----- nvinfo : EIATTR_MAXREG_COUNT
	.align		4
        /*0050*/ 	.byte	0x03, 0x1b
        /*0052*/ 	.short	0x00ff


	//----- nvinfo : EIATTR_NUM_BARRIERS
	.align		4
        /*0054*/ 	.byte	0x02, 0x4c
        /*0056*/ 	.byte	0x01
	.zero		1


	//----- nvinfo : EIATTR_MERCURY_ISA_VERSION
	.align		4
        /*0058*/ 	.byte	0x03, 0x5f
        /*005a*/ 	.short	0x0101


	//----- nvinfo : EIATTR_INT_WARP_WIDE_INSTR_OFFSETS
	.align		4
        /*005c*/ 	.byte	0x04, 0x31
        /*005e*/ 	.short	(.L_45 - .L_44)


	//   ....[0]....
.L_44:
        /*0060*/ 	.word	0x00001260


	//   ....[1]....
        /*0064*/ 	.word	0x00001270


	//----- nvinfo : EIATTR_COOP_GROUP_MASK_REGIDS
	.align		4
.L_45:
        /*0068*/ 	.byte	0x04, 0x29
        /*006a*/ 	.short	(.L_47 - .L_46)


	//   ....[0]....
.L_46:
        /*006c*/ 	.word	0xffffffff


	//   ....[1]....
        /*0070*/ 	.word	0xffffffff


	//   ....[2]....
        /*0074*/ 	.word	0xffffffff


	//----- nvinfo : EIATTR_COOP_GROUP_INSTR_OFFSETS
	.align		4
.L_47:
        /*0078*/ 	.byte	0x04, 0x28
        /*007a*/ 	.short	(.L_49 - .L_48)


	//   ....[0]....
.L_48:
        /*007c*/ 	.word	0x00000290


	//   ....[1]....
        /*0080*/ 	.word	0x00000300


	//   ....[2]....
        /*0084*/ 	.word	0x00000390


	//----- nvinfo : EIATTR_VRC_CTA_INIT_COUNT
	.align		4
.L_49:
        /*0088*/ 	.byte	0x02, 0x4a
	.zero		1
	.zero		1


	//----- nvinfo : EIATTR_EXIT_INSTR_OFFSETS
	.align		4
        /*008c*/ 	.byte	0x04, 0x1c
        /*008e*/ 	.short	(.L_51 - .L_50)


	//   ....[0]....
.L_50:
        /*0090*/ 	.word	0x00000430


	//   ....[1]....
        /*0094*/ 	.word	0x00001230


	//   ....[2]....
        /*0098*/ 	.word	0x000012c0


	//----- nvinfo : EIATTR_CRS_STACK_SIZE
	.align		4
.L_51:
        /*009c*/ 	.byte	0x04, 0x1e
        /*009e*/ 	.short	(.L_53 - .L_52)
.L_52:
        /*00a0*/ 	.word	0x00000000


	//----- nvinfo : EIATTR_CBANK_PARAM_SIZE
	.align		4
.L_53:
        /*00a4*/ 	.byte	0x03, 0x19
        /*00a6*/ 	.short	0x0018


	//----- nvinfo : EIATTR_PARAM_CBANK
	.align		4
        /*00a8*/ 	.byte	0x04, 0x0a
        /*00aa*/ 	.short	(.L_55 - .L_54)
	.align		4
.L_54:
        /*00ac*/ 	.word	index@(.nv.constant0._Z22findMaxGPU_cluster_dsmPiiS_)
        /*00b0*/ 	.short	0x0380
        /*00b2*/ 	.short	0x0018


	//----- nvinfo : EIATTR_SW_WAR
	.align		4
.L_55:
        /*00b4*/ 	.byte	0x04, 0x36
        /*00b6*/ 	.short	(.L_57 - .L_56)
.L_56:
        /*00b8*/ 	.word	0x00000008
.L_57:


//--------------------- .nv.info._Z15findMaxGPU_warpPiiS_ --------------------------
	.section	.nv.info._Z15findMaxGPU_warpPiiS_,"",@"SHT_CUDA_INFO"
	.sectionflags	@""
	.align	4


	//----- nvinfo : EIATTR_CUDA_API_VERSION
	.align		4
        /*0000*/ 	.byte	0x04, 0x37
        /*0002*/ 	.short	(.L_59 - .L_58)
.L_58:
        /*0004*/ 	.word	0x00000082


	//----- nvinfo : EIATTR_KPARAM_INFO
	.align		4
.L_59:
        /*0008*/ 	.byte	0x04, 0x17
        /*000a*/ 	.short	(.L_61 - .L_60)
.L_60:
        /*000c*/ 	.word	0x00000000
        /*0010*/ 	.short	0x0002
        /*0012*/ 	.short	0x0010
        /*0014*/ 	.byte	0x00, 0xf5, 0x21, 0x00


	//----- nvinfo : EIATTR_KPARAM_INFO
	.align		4
.L_61:
        /*0018*/ 	.byte	0x04, 0x17
        /*001a*/ 	.short	(.L_63 - .L_62)
.L_62:
        /*001c*/ 	.word	0x00000000
        /*0020*/ 	.short	0x0001
        /*0022*/ 	.short	0x0008
        /*0024*/ 	.byte	0x00, 0xf0, 0x11, 0x00


	//----- nvinfo : EIATTR_KPARAM_INFO
	.align		4
.L_63:
        /*0028*/ 	.byte	0x04, 0x17
        /*002a*/ 	.short	(.L_65 - .L_64)
.L_64:
        /*002c*/ 	.word	0x00000000
        /*0030*/ 	.short	0x0000
        /*0032*/ 	.short	0x0000
        /*0034*/ 	.byte	0x00, 0xf5, 0x21, 0x00


	//----- nvinfo : EIATTR_SPARSE_MMA_MASK
	.align		4
.L_65:
        /*0038*/ 	.byte	0x03, 0x50
        /*003a*/ 	.short	0x0000


	//----- nvinfo : EIATTR_MAXREG_COUNT
	.align		4
        /*003c*/ 	.byte	0x03, 0x1b
        /*003e*/ 	.short	0x00ff


	//----- nvinfo : EIATTR_NUM_BARRIERS
	.align		4
        /*0040*/ 	.byte	0x02, 0x4c
        /*0042*/ 	.byte	0x01
	.zero		1


	//----- nvinfo : EIATTR_MERCURY_ISA_VERSION
	.align		4
        /*0044*/ 	.byte	0x03, 0x5f
        /*0046*/ 	.short	0x0101


	//----- nvinfo : EIATTR_COOP_GROUP_MASK_REGIDS
	.align		4
        /*0048*/ 	.byte	0x04, 0x29
        /*004a*/ 	.short	(.L_67 - .L_66)


	//   ....[0]....
.L_66:
        /*004c*/ 	.word	0xffffffff


	//   ....[1]....
        /*0050*/ 	.word	0xffffffff


	//   ....[2]....
        /*0054*/ 	.word	0xffffffff


	//   ....[3]....
        /*0058*/ 	.word	0xffffffff


	//   ....[4]....
        /*005c*/ 	.word	0xffffffff


	//   ....[5]....
        /*0060*/ 	.word	0xffffffff


	//   ....[6]....
        /*0064*/ 	.word	0xffffffff


	//   ....[7]....
        /*0068*/ 	.word	0xffffffff


	//   ....[8]....
        /*006c*/ 	.word	0xffffffff


	//   ....[9]....
        /*0070*/ 	.word	0xffffffff


	//----- nvinfo : EIATTR_COOP_GROUP_INSTR_OFFSETS
	.align		4
.L_67:
        /*0074*/ 	.byte	0x04, 0x28
        /*0076*/ 	.short	(.L_69 - .L_68)


	//   ....[0]....
.L_68:
        /*0078*/ 	.word	0x00000170


	//   ....[1]....
        /*007c*/ 	.word	0x000001a0


	//   ....[2]....
        /*0080*/ 	.word	0x000001d0


	//   ....[3]....
        /*0084*/ 	.word	0x00000240


	//   ....[4]....
        /*0088*/ 	.word	0x00000280


	//   ....[5]....
        /*008c*/ 	.word	0x00000350


	//   ....[6]....
        /*0090*/ 	.word	0x00000370


	//   ....[7]....
        /*0094*/ 	.word	0x00000390


	//   ....[8]....
        /*0098*/ 	.word	0x000003b0


	//   ....[9]....
        /*009c*/ 	.word	0x000003d0


	//----- nvinfo : EIATTR_VRC_CTA_INIT_COUNT
	.align		4
.L_69:
        /*00a0*/ 	.byte	0x02, 0x4a
	.zero		1
	.zero		1


	//----- nvinfo : EIATTR_EXIT_INSTR_OFFSETS
	.align		4
        /*00a4*/ 	.byte	0x04, 0x1c
        /*00a6*/ 	.short	(.L_71 - .L_70)


	//   ....[0]....
.L_70:
        /*00a8*/ 	.word	0x000002c0


	//   ....[1]....
        /*00ac*/ 	.word	0x000003e0


	//   ....[2]....
        /*00b0*/ 	.word	0x00000420


	//----- nvinfo : EIATTR_CRS_STACK_SIZE
	.align		4
.L_71:
        /*00b4*/ 	.byte	0x04, 0x1e
        /*00b6*/ 	.short	(.L_73 - .L_72)
.L_72:
        /*00b8*/ 	.word	0x00000000


	//----- nvinfo : EIATTR_CBANK_PARAM_SIZE
	.align		4
.L_73:
        /*00bc*/ 	.byte	0x03, 0x19
        /*00be*/ 	.short	0x0018


	//----- nvinfo : EIATTR_PARAM_CBANK
	.align		4
        /*00c0*/ 	.byte	0x04, 0x0a
        /*00c2*/ 	.short	(.L_75 - .L_74)
	.align		4
.L_74:
        /*00c4*/ 	.word	index@(.nv.constant0._Z15findMaxGPU_warpPiiS_)
        /*00c8*/ 	.short	0x0380
        /*00ca*/ 	.short	0x0018


	//----- nvinfo : EIATTR_SW_WAR
	.align		4
.L_75:
        /*00cc*/ 	.byte	0x04, 0x36
        /*00ce*/ 	.short	(.L_77 - .L_76)
.L_76:
        /*00d0*/ 	.word	0x00000008
.L_77:


//--------------------- .nv.info._Z17findMaxGPU_sharedPiiS_ --------------------------
	.section	.nv.info._Z17findMaxGPU_sharedPiiS_,"",@"SHT_CUDA_INFO"
	.sectionflags	@""
	.align	4


	//----- nvinfo : EIATTR_CUDA_API_VERSION
	.align		4
        /*0000*/ 	.byte	0x04, 0x37
        /*0002*/ 	.short	(.L_79 - .L_78)
.L_78:
        /*0004*/ 	.word	0x00000082


	//----- nvinfo : EIATTR_KPARAM_INFO
	.align		4
.L_79:
        /*0008*/ 	.byte	0x04, 0x17
        /*000a*/ 	.short	(.L_81 - .L_80)
.L_80:
        /*000c*/ 	.word	0x00000000
        /*0010*/ 	.short	0x0002
        /*0012*/ 	.short	0x0010
        /*0014*/ 	.byte	0x00, 0xf5, 0x21, 0x00


	//----- nvinfo : EIATTR_KPARAM_INFO
	.align		4
.L_81:
        /*0018*/ 	.byte	0x04, 0x17
        /*001a*/ 	.short	(.L_83 - .L_82)
.L_82:
        /*001c*/ 	.word	0x00000000
        /*0020*/ 	.short	0x0001
        /*0022*/ 	.short	0x0008
        /*0024*/ 	.byte	0x00, 0xf0, 0x11, 0x00


	//----- nvinfo : EIATTR_KPARAM_INFO
	.align		4
.L_83:
        /*0028*/ 	.byte	0x04, 0x17
        /*002a*/ 	.short	(.L_85 - .L_84)
.L_84:
        /*002c*/ 	.word	0x00000000
        /*0030*/ 	.short	0x0000
        /*0032*/ 	.short	0x0000
        /*0034*/ 	.byte	0x00, 0xf5, 0x21, 0x00


	//----- nvinfo : EIATTR_SPARSE_MMA_MASK
	.align		4
.L_85:
        /*0038*/ 	.byte	0x03, 0x50
        /*003a*/ 	.short	0x0000


	//----- nvinfo : EIATTR_MAXREG_COUNT
	.align		4
        /*003c*/ 	.byte	0x03, 0x1b
        /*003e*/ 	.short	0x00ff


	//----- nvinfo : EIATTR_NUM_BARRIERS
	.align		4
        /*0040*/ 	.byte	0x02, 0x4c
        /*0042*/ 	.byte	0x01
	.zero		1


	//----- nvinfo : EIATTR_MERCURY_ISA_VERSION
	.align		4
        /*0044*/ 	.byte	0x03, 0x5f
        /*0046*/ 	.short	0x0101


	//----- nvinfo : EIATTR_VRC_CTA_INIT_COUNT
	.align		4
        /*0048*/ 	.byte	0x02, 0x4a
	.zero		1
	.zero		1


	//----- nvinfo : EIATTR_EXIT_INSTR_OFFSETS
	.align		4
        /*004c*/ 	.byte	0x04, 0x1c
        /*004e*/ 	.short	(.L_87 - .L_86)


	//   ....[0]....
.L_86:
        /*0050*/ 	.word	0x000002d0


	//   ....[1]....
        /*0054*/ 	.word	0x00000340


	//----- nvinfo : EIATTR_CRS_STACK_SIZE
	.align		4
.L_87:
        /*0058*/ 	.byte	0x04, 0x1e
        /*005a*/ 	.short	(.L_89 - .L_88)
.L_88:
        /*005c*/ 	.word	0x00000000


	//----- nvinfo : EIATTR_CBANK_PARAM_SIZE
	.align		4
.L_89:
        /*0060*/ 	.byte	0x03, 0x19
        /*0062*/ 	.short	0x0018


	//----- nvinfo : EIATTR_PARAM_CBANK
	.align		4
        /*0064*/ 	.byte	0x04, 0x0a
        /*0066*/ 	.short	(.L_91 - .L_90)
	.align		4
.L_90:
        /*0068*/ 	.word	index@(.nv.constant0._Z17findMaxGPU_sharedPiiS_)
        /*006c*/ 	.short	0x0380
        /*006e*/ 	.short	0x0018


	//----- nvinfo : EIATTR_SW_WAR
	.align		4
.L_91:
        /*0070*/ 	.byte	0x04, 0x36
        /*0072*/ 	.short	(.L_93 - .L_92)
.L_92:
        /*0074*/ 	.word	0x00000008
.L_93:


//--------------------- .nv.info._Z15matmalGPU_naivePiiS_ --------------------------
	.section	.nv.info._Z15matmalGPU_naivePiiS_,"",@"SHT_CUDA_INFO"
	.sectionflags	@""
	.align	4


	//----- nvinfo : EIATTR_CUDA_API_VERSION
	.align		4
        /*0000*/ 	.byte	0x04, 0x37
        /*0002*/ 	.short	(.L_95 - .L_94)
.L_94:
        /*0004*/ 	.word	0x00000082


	//----- nvinfo : EIATTR_KPARAM_INFO
	.align		4
.L_95:
        /*0008*/ 	.byte	0x04, 0x17
        /*000a*/ 	.short	(.L_97 - .L_96)
.L_96:
        /*000c*/ 	.word	0x00000000
        /*0010*/ 	.short	0x0002
        /*0012*/ 	.short	0x0010
        /*0014*/ 	.byte	0x00, 0xf5, 0x21, 0x00


	//----- nvinfo : EIATTR_KPARAM_INFO
	.align		4
.L_97:
        /*0018*/ 	.byte	0x04, 0x17
        /*001a*/ 	.short	(.L_99 - .L_98)
.L_98:
        /*001c*/ 	.word	0x00000000
        /*0020*/ 	.short	0x0001
        /*0022*/ 	.short	0x0008
        /*0024*/ 	.byte	0x00, 0xf0, 0x11, 0x00


	//----- nvinfo : EIATTR_KPARAM_INFO
	.align		4
.L_99:
        /*0028*/ 	.byte	0x04, 0x17
        /*002a*/ 	.short	(.L_101 - .L_100)
.L_100:
        /*002c*/ 	.word	0x00000000
        /*0030*/ 	.short	0x0000
        /*0032*/ 	.short	0x0000
        /*0034*/ 	.byte	0x00, 0xf5, 0x21, 0x00


	//----- nvinfo : EIATTR_SPARSE_MMA_MASK
	.align		4
.L_101:
        /*0038*/ 	.byte	0x03, 0x50
        /*003a*/ 	.short	0x0000


	//----- nvinfo : EIATTR_MAXREG_COUNT
	.align		4
        /*003c*/ 	.byte	0x03, 0x1b
        /*003e*/ 	.short	0x00ff


	//----- nvinfo : EIATTR_MERCURY_ISA_VERSION
	.align		4
        /*0040*/ 	.byte	0x03, 0x5f
        /*0042*/ 	.short	0x0101


	//----- nvinfo : EIATTR_INT_WARP_WIDE_INSTR_OFFSETS
	.align		4
        /*0044*/ 	.byte	0x04, 0x31
        /*0046*/ 	.short	(.L_103 - .L_102)


	//   ....[0]....
.L_102:
        /*0048*/ 	.word	0x00000180


	//   ....[1]....
        /*004c*/ 	.word	0x00000190


	//----- nvinfo : EIATTR_VRC_CTA_INIT_COUNT
	.align		4
.L_103:
        /*0050*/ 	.byte	0x02, 0x4a
	.zero		1
	.zero		1


	//----- nvinfo : EIATTR_EXIT_INSTR_OFFSETS
	.align		4
        /*0054*/ 	.byte	0x04, 0x1c
        /*0056*/ 	.short	(.L_105 - .L_104)


	//   ....[0]....
.L_104:
        /*0058*/ 	.word	0x000001e0


	//----- nvinfo : EIATTR_CRS_STACK_SIZE
	.align		4
.L_105:
        /*005c*/ 	.byte	0x04, 0x1e
        /*005e*/ 	.short	(.L_107 - .L_106)
.L_106:
        /*0060*/ 	.word	0x00000000


	//----- nvinfo : EIATTR_CBANK_PARAM_SIZE
	.align		4
.L_107:
        /*0064*/ 	.byte	0x03, 0x19
        /*0066*/ 	.short	0x0018


	//----- nvinfo : EIATTR_PARAM_CBANK
	.align		4
        /*0068*/ 	.byte	0x04, 0x0a
        /*006a*/ 	.short	(.L_109 - .L_108)
	.align		4
.L_108:
        /*006c*/ 	.word	index@(.nv.constant0._Z15matmalGPU_naivePiiS_)
        /*0070*/ 	.short	0x0380
        /*0072*/ 	.short	0x0018


	//----- nvinfo : EIATTR_SW_WAR
	.align		4
.L_109:
        /*0074*/ 	.byte	0x04, 0x36
        /*0076*/ 	.short	(.L_111 - .L_110)
.L_110:
        /*0078*/ 	.word	0x00000008
.L_111:


//--------------------- .nv.callgraph             --------------------------
	.section	.nv.callgraph,"",@"SHT_CUDA_CALLGRAPH"
	.align	4
	.sectionentsize	8
	.align		4
        /*0000*/ 	.word	0x00000000
	.align		4
        /*0004*/ 	.word	0xffffffff
	.align		4
        /*0008*/ 	.word	0x00000000
	.align		4
        /*000c*/ 	.word	0xfffffffe
	.align		4
        /*0010*/ 	.word	0x00000000
	.align		4
        /*0014*/ 	.word	0xfffffffd
	.align		4
        /*0018*/ 	.word	0x00000000
	.align		4
        /*001c*/ 	.word	0xfffffffc


//--------------------- .nv.constant4             --------------------------
	.section	.nv.constant4,"a",@progbits
	.align	8
	.align		8
.nv.constant4:
        /*0000*/ 	.dword	_ZN34_INTERNAL_266f7b58_4_k_cu_2ba38d084cuda3std3__436_GLOBAL__N__266f7b58_4_k_cu_2ba38d086ignoreE
	.align		8
        /*0008*/ 	.dword	_ZN34_INTERNAL_266f7b58_4_k_cu_2ba38d084cuda3std3__45__cpo5beginE
	.align		8
        /*0010*/ 	.dword	_ZN34_INTERNAL_266f7b58_4_k_cu_2ba38d084cuda3std3__45__cpo3endE
	.align		8
        /*0018*/ 	.dword	_ZN34_INTERNAL_266f7b58_4_k_cu_2ba38d084cuda3std3__45__cpo6cbeginE
	.align		8
        /*0020*/ 	.dword	_ZN34_INTERNAL_266f7b58_4_k_cu_2ba38d084cuda3std3__45__cpo4cendE
	.align		8
        /*0028*/ 	.dword	_ZN34_INTERNAL_266f7b58_4_k_cu_2ba38d084cuda3std3__419piecewise_constructE
	.align		8
        /*0030*/ 	.dword	_ZN34_INTERNAL_266f7b58_4_k_cu_2ba38d084cuda3std3__48in_placeE
	.align		8
        /*0038*/ 	.dword	_ZN34_INTERNAL_266f7b58_4_k_cu_2ba38d084cuda3std6ranges3__45__cpo4swapE
	.align		8
        /*0040*/ 	.dword	_ZN34_INTERNAL_266f7b58_4_k_cu_2ba38d084cuda3std6ranges3__45__cpo9iter_moveE
	.align		8
        /*0048*/ 	.dword	_ZN34_INTERNAL_266f7b58_4_k_cu_2ba38d084cuda3std6ranges3__45__cpo7advanceE


//--------------------- .text._Z22findMaxGPU_cluster_dsmPiiS_ --------------------------
	.section	.text._Z22findMaxGPU_cluster_dsmPiiS_,"ax",@progbits
	.align	128
        .global         _Z22findMaxGPU_cluster_dsmPiiS_
        .type           _Z22findMaxGPU_cluster_dsmPiiS_,@function
        .size           _Z22findMaxGPU_cluster_dsmPiiS_,(.L_x_27 - _Z22findMaxGPU_cluster_dsmPiiS_)
        .other          _Z22findMaxGPU_cluster_dsmPiiS_,@"STO_CUDA_ENTRY STV_DEFAULT"
_Z22findMaxGPU_cluster_dsmPiiS_:
.text._Z22findMaxGPU_cluster_dsmPiiS_:
[----:B------:R-:W-:Y:S01]  /*0000*/  LDC R1, c[0x0][0x37c] ;  /* 0x0000df00ff017b82 */ /* 0x000fe20000000800 */
[----:B------:R-:W0:Y:S01]  /*0010*/  S2R R9, SR_TID.X ;  /* 0x0000000000097919 */ /* 0x000e220000002100 */
[----:B------:R-:W0:Y:S06]  /*0020*/  LDCU UR8, c[0x0][0x360] ;  /* 0x00006c00ff0877ac */ /* 0x000e2c0008000800 */
[----:B------:R-:W1:Y:S01]  /*0030*/  S2UR UR11, SR_CgaCtaId ;  /* 0x00000000000b79c3 */ /* 0x000e620000008800 */
[----:B------:R-:W-:Y:S01]  /*0040*/  BSSY.RECONVERGENT B0, `(.L_x_0) ;  /* 0x0000023000007945 */ /* 0x000fe20003800200 */
[----:B------:R-:W0:Y:S01]  /*0050*/  S2R R2, SR_CTAID.X ;  /* 0x0000000000027919 */ /* 0x000e220000002500 */
[----:B------:R-:W2:Y:S01]  /*0060*/  LDCU UR4, c[0x0][0x364] ;  /* 0x00006c80ff0477ac */ /* 0x000ea20008000800 */
[----:B------:R-:W-:Y:S01]  /*0070*/  IMAD.MOV.U32 R8, RZ, RZ, -0x80000000 ;  /* 0x80000000ff087424 */ /* 0x000fe200078e00ff */
[----:B------:R-:W2:Y:S01]  /*0080*/  S2R R0, SR_TID.Y ;  /* 0x0000000000007919 */ /* 0x000ea20000002200 */
[----:B------:R-:W3:Y:S01]  /*0090*/  LDCU UR9, c[0x0][0x388] ;  /* 0x00007100ff0977ac */ /* 0x000ee20008000800 */
[----:B------:R-:W2:Y:S01]  /*00a0*/  S2R R3, SR_TID.Z ;  /* 0x0000000000037919 */ /* 0x000ea20000002300 */
[----:B------:R-:W4:Y:S01]  /*00b0*/  LDCU UR6, c[0x0][0x368] ;  /* 0x00006d00ff0677ac */ /* 0x000f220008000800 */
[----:B------:R-:W-:Y:S01]  /*00c0*/  UMOV UR5, 0x400 ;  /* 0x0000040000057882 */ /* 0x000fe20000000000 */
[----:B------:R-:W0:Y:S01]  /*00d0*/  LDCU.64 UR12, c[0x0][0x358] ;  /* 0x00006b00ff0c77ac */ /* 0x000e220008000a00 */
[----:B-1----:R-:W-:Y:S01]  /*00e0*/  ULEA UR7, UR11, UR5, 0x18 ;  /* 0x000000050b077291 */ /* 0x002fe2000f8ec0ff */
[----:B0-----:R-:W-:-:S05]  /*00f0*/  IMAD R2, R2, UR8, R9 ;  /* 0x0000000802027c24 */ /* 0x001fca000f8e0209 */
[----:B---3--:R-:W-:Y:S01]  /*0100*/  ISETP.GE.AND P1, PT, R2, UR9, PT ;  /* 0x0000000902007c0c */ /* 0x008fe2000bf26270 */
[----:B--2---:R-:W-:Y:S01]  /*0110*/  IMAD R0, R3, UR4, R0 ;  /* 0x0000000403007c24 */ /* 0x004fe2000f8e0200 */
[----:B------:R-:W-:-:S03]  /*0120*/  UIMAD UR4, UR8, UR4, URZ ;  /* 0x00000004080472a4 */ /* 0x000fc6000f8e02ff */
[----:B------:R-:W-:Y:S01]  /*0130*/  IMAD R0, R0, UR8, RZ ;  /* 0x0000000800007c24 */ /* 0x000fe2000f8e02ff */
[----:B----4-:R-:W-:-:S03]  /*0140*/  UIMAD UR4, UR4, UR6, URZ ;  /* 0x00000006040472a4 */ /* 0x010fc6000f8e02ff */
[----:B------:R-:W-:Y:S01]  /*0150*/  IMAD.IADD R6, R0, 0x1, R9 ;  /* 0x0000000100067824 */ /* 0x000fe200078e0209 */
[----:B------:R-:W-:Y:S02]  /*0160*/  UIADD3 UR5, UPT, UPT, UR4, 0x1f, URZ ;  /* 0x0000001f04057890 */ /* 0x000fe4000fffe0ff */
[----:B------:R-:W-:Y:S02]  /*0170*/  USHF.R.U32.HI UR6, URZ, 0x5, UR4 ;  /* 0x00000005ff067899 */ /* 0x000fe40008011604 */
[----:B------:R-:W-:Y:S01]  /*0180*/  USHF.R.U32.HI UR5, URZ, 0x5, UR5 ;  /* 0x00000005ff057899 */ /* 0x000fe20008011605 */
[----:B------:R-:W-:Y:S01]  /*0190*/  LOP3.LUT P0, R11, R6, 0x1f, RZ, 0xc0, !PT ;  /* 0x0000001f060b7812 */ /* 0x000fe2000780c0ff */
[----:B------:R-:W-:Y:S01]  /*01a0*/  ULEA UR4, UR6, UR7, 0x2 ;  /* 0x0000000706047291 */ /* 0x000fe2000f8e10ff */
[----:B------:R-:W-:Y:S11]  /*01b0*/  @P1 BRA `(.L_x_1) ;  /* 0x00000000002c1947 */ /* 0x000ff60003800000 */
[----:B------:R-:W0:Y:S01]  /*01c0*/  LDC R10, c[0x0][0x370] ;  /* 0x0000dc00ff0a7b82 */ /* 0x000e220000000800 */
[----:B------:R-:W-:Y:S02]  /*01d0*/  IMAD.MOV.U32 R7, RZ, RZ, R2 ;  /* 0x000000ffff077224 */ /* 0x000fe400078e0002 */
[----:B------:R-:W-:-:S05]  /*01e0*/  IMAD.MOV.U32 R8, RZ, RZ, -0x80000000 ;  /* 0x80000000ff087424 */ /* 0x000fca00078e00ff */
[----:B------:R-:W1:Y:S01]  /*01f0*/  LDC.64 R4, c[0x0][0x380] ;  /* 0x0000e000ff047b82 */ /* 0x000e620000000a00 */
[----:B0-----:R-:W-:-:S07]  /*0200*/  IMAD R10, R10, UR8, RZ ;  /* 0x000000080a0a7c24 */ /* 0x001fce000f8e02ff */
.L_x_2:
[----:B-1----:R-:W-:-:S06]  /*0210*/  IMAD.WIDE R2, R7, 0x4, R4 ;  /* 0x0000000407027825 */ /* 0x002fcc00078e0204 */
[----:B------:R-:W2:Y:S01]  /*0220*/  LDG.E R3, desc[UR12][R2.64] ;  /* 0x0000000c02037981 */ /* 0x000ea2000c1e1900 */
[----:B------:R-:W-:-:S05]  /*0230*/  IMAD.IADD R7, R10, 0x1, R7 ;  /* 0x000000010a077824 */ /* 0x000fca00078e0207 */
[----:B------:R-:W-:Y:S02]  /*0240*/  ISETP.GE.AND P1, PT, R7, UR9, PT ;  /* 0x0000000907007c0c */ /* 0x000fe4000bf26270 */
[----:B--2---:R-:W-:-:S11]  /*0250*/  VIMNMX R8, PT, PT, R3, R8, !PT ;  /* 0x0000000803087248 */ /* 0x004fd60007fe0100 */
[----:B------:R-:W-:Y:S05]  /*0260*/  @!P1 BRA `(.L_x_2) ;  /* 0xfffffffc00e89947 */ /* 0x000fea000383ffff */
.L_x_1:
[----:B------:R-:W-:Y:S05]  /*0270*/  BSYNC.RECONVERGENT B0 ;  /* 0x0000000000007941 */ /* 0x000fea0003800200 */
.L_x_0:
[----:B------:R-:W-:Y:S02]  /*0280*/  SHF.R.U32.HI R6, RZ, 0x5, R6 ;  /* 0x00000005ff067819 */ /* 0x000fe40000011606 */
[----:B------:R-:W-:Y:S02]  /*0290*/  CREDUX.MAX.S32 UR8, R8 ;  /* 0x00000000080872cc */ /* 0x000fe40000000200 */
[----:B------:R-:W-:Y:S02]  /*02a0*/  LOP3.LUT R6, R6, 0xffff, RZ, 0xc0, !PT ;  /* 0x0000ffff06067812 */ /* 0x000fe400078ec0ff */
[----:B------:R-:W-:Y:S02]  /*02b0*/  LOP3.LUT P1, RZ, R0, R9, RZ, 0xfc, !PT ;  /* 0x0000000900ff7212 */ /* 0x000fe4000782fcff */
[C---:B------:R-:W-:Y:S02]  /*02c0*/  ISETP.NE.AND P2, PT, R6.reuse, RZ, PT ;  /* 0x000000ff0600720c */ /* 0x040fe40003f45270 */
[----:B------:R-:W-:-:S05]  /*02d0*/  @!P0 LEA R2, R6, UR7, 0x2 ;  /* 0x0000000706028c11 */ /* 0x000fca000f8e10ff */
[----:B------:R-:W-:-:S05]  /*02e0*/  IMAD.U32 R3, RZ, RZ, UR8 ;  /* 0x00000008ff037e24 */ /* 0x000fca000f8e00ff */
[----:B------:R0:W-:Y:S01]  /*02f0*/  @!P0 STS [R2], R3 ;  /* 0x0000000302008388 */ /* 0x0001e20000000800 */
[----:B------:R-:W-:Y:S06]  /*0300*/  BAR.SYNC.DEFER_BLOCKING 0x0 ;  /* 0x0000000000007b1d */ /* 0x000fec0000010000 */
[----:B------:R-:W-:Y:S05]  /*0310*/  @P2 BRA `(.L_x_3) ;  /* 0x0000000000282947 */ /* 0x000fea0003800000 */
[----:B------:R-:W-:Y:S01]  /*0320*/  ULOP3.LUT UR8, UR5, 0xffff, URZ, 0xc0, !UPT ;  /* 0x0000ffff05087892 */ /* 0x000fe2000f8ec0ff */
[----:B0-----:R-:W-:-:S05]  /*0330*/  IMAD.MOV.U32 R2, RZ, RZ, -0x80000000 ;  /* 0x80000000ff027424 */ /* 0x001fca00078e00ff */
[----:B------:R-:W-:Y:S01]  /*0340*/  ISETP.GE.U32.AND P0, PT, R11, UR8, PT ;  /* 0x000000080b007c0c */ /* 0x000fe2000bf06070 */
[----:B------:R-:W-:-:S12]  /*0350*/  WARPSYNC.ALL ;  /* 0x0000000000007948 */ /* 0x000fd80003800000 */
[----:B------:R-:W-:-:S05]  /*0360*/  @!P0 LEA R0, R11, UR7, 0x2 ;  /* 0x000000070b008c11 */ /* 0x000fca000f8e10ff */
[----:B------:R-:W0:Y:S01]  /*0370*/  @!P0 LDS R2, [R0] ;  /* 0x0000000000028984 */ /* 0x000e220000000800 */
[----:B------:R-:W-:Y:S02]  /*0380*/  ISETP.NE.AND P0, PT, R11, RZ, PT ;  /* 0x000000ff0b00720c */ /* 0x000fe40003f05270 */
[----:B0-----:R-:W-:-:S13]  /*0390*/  CREDUX.MAX.S32 UR8, R2 ;  /* 0x00000000020872cc */ /* 0x001fda0000000200 */
[----:B------:R-:W-:-:S05]  /*03a0*/  IMAD.U32 R2, RZ, RZ, UR8 ;  /* 0x00000008ff027e24 */ /* 0x000fca000f8e00ff */
[----:B------:R1:W-:Y:S02]  /*03b0*/  @!P0 STS [UR4], R2 ;  /* 0x00000002ff008988 */ /* 0x0003e40008000804 */
.L_x_3:
[----:B------:R-:W-:Y:S05]  /*03c0*/  WARPSYNC.ALL ;  /* 0x0000000000007948 */ /* 0x000fea0003800000 */
[----:B------:R-:W-:Y:S06]  /*03d0*/  MEMBAR.ALL.GPU ;  /* 0x0000000000007992 */ /* 0x000fec000000a000 */
[----:B------:R-:W-:-:S00]  /*03e0*/  ERRBAR ;  /* 0x00000000000079ab */ /* 0x000fc00000000000 */
[----:B------:R-:W-:Y:S08]  /*03f0*/  CGAERRBAR ;  /* 0x00000000000075ab */ /* 0x000ff00000000000 */
[----:B------:R-:W-:Y:S06]  /*0400*/  UCGABAR_ARV ;  /* 0x00000000000079c7 */ /* 0x000fec0008000000 */
[----:B------:R-:W-:Y:S01]  /*0410*/  UCGABAR_WAIT ;  /* 0x0000000000007dc7 */ /* 0x000fe20008000000 */
[----:B------:R-:W-:Y:S01]  /*0420*/  CCTL.IVALL ;  /* 0x00000000ff00798f */ /* 0x000fe20002000000 */
[----:B------:R-:W-:Y:S05]  /*0430*/  @P1 EXIT ;  /* 0x000000000000194d */ /* 0x000fea0003800000 */
[----:B------:R-:W2:Y:S01]  /*0440*/  LDS R0, [UR4] ;  /* 0x00000004ff007984 */ /* 0x000ea20008000800 */
[----:B------:R-:W-:-:S06]  /*0450*/  RPCMOV.32 Rpc.LO, R2 ;  /* 0x0000000200007352 */ /* 0x000fcc0000000000 */
[----:B01----:R-:W-:-:S05]  /*0460*/  CS2R.32 R2, SR_CgaSize ;  /* 0x0000000000027805 */ /* 0x003fca0000008a00 */
[----:B------:R-:W-:-:S05]  /*0470*/  IMAD R2, R2, -0xa0, RZ ;  /* 0xffffff6002027824 */ /* 0x000fca00078e02ff */
[----:B------:R-:W-:Y:S02]  /*0480*/  R2UR UR9, R2 ;  /* 0x00000000020972ca */ /* 0x000fe400000e0000 */
[----:B------:R-:W-:-:S12]  /*0490*/  RPCMOV.32 R2, Rpc.LO ;  /* 0x0000000000027353 */ /* 0x000fd80000000000 */
[----:B------:R-:W0:Y:S02]  /*04a0*/  LDCU UR9, c[0x0][UR9+0x2cc] ;  /* 0x00005980090977ac */ /* 0x000e240008000800 */
[----:B0-----:R-:W-:-:S09]  /*04b0*/  UISETP.GE.AND UP0, UPT, UR9, 0x1, UPT ;  /* 0x000000010900788c */ /* 0x001fd2000bf06270 */
[----:B--2---:R-:W-:Y:S05]  /*04c0*/  BRA.U !UP0, `(.L_x_4) ;  /* 0x0000000d08547547 */ /* 0x004fea000b800000 */
[----:B------:R-:W0:Y:S01]  /*04d0*/  S2UR UR8, SR_SWINHI ;  /* 0x00000000000879c3 */ /* 0x000e220000002f00 */
[----:B------:R-:W-:Y:S01]  /*04e0*/  UISETP.GE.U32.AND UP1, UPT, UR9, 0x10, UPT ;  /* 0x000000100900788c */ /* 0x000fe2000bf26070 */
[----:B------:R-:W-:Y:S01]  /*04f0*/  IMAD.MOV.U32 R5, RZ, RZ, RZ ;  /* 0x000000ffff057224 */ /* 0x000fe200078e00ff */
[----:B------:R-:W-:Y:S01]  /*0500*/  UMOV UR4, UR7 ;  /* 0x0000000700047c82 */ /* 0x000fe20008000000 */
[----:B0-----:R-:W-:Y:S01]  /*0510*/  UMOV UR5, UR8 ;  /* 0x0000000800057c82 */ /* 0x001fe20008000000 */
[----:B------:R-:W-:Y:S02]  /*0520*/  ULOP3.LUT UR8, UR9, 0xf, URZ, 0xc0, !UPT ;  /* 0x0000000f09087892 */ /* 0x000fe4000f8ec0ff */
[----:B------:R-:W-:-:S04]  /*0530*/  ULEA UR10, UP0, UR6, UR4, 0x2 ;  /* 0x00000004060a7291 */ /* 0x000fc8000f8010ff */
[----:B------:R-:W-:Y:S02]  /*0540*/  UIADD3.X UR4, UPT, UPT, URZ, UR5, URZ, UP0, !UPT ;  /* 0x00000005ff047290 */ /* 0x000fe400087fe4ff */
[----:B------:R-:W-:Y:S01]  /*0550*/  IMAD.U32 R2, RZ, RZ, UR10 ;  /* 0x0000000aff027e24 */ /* 0x000fe2000f8e00ff */
[----:B------:R-:W-:-:S03]  /*0560*/  UISETP.NE.AND UP0, UPT, UR8, URZ, UPT ;  /* 0x000000ff0800728c */ /* 0x000fc6000bf05270 */
[----:B------:R-:W-:Y:S01]  /*0570*/  IMAD.U32 R3, RZ, RZ, UR4 ;  /* 0x00000004ff037e24 */ /* 0x000fe2000f8e00ff */
[----:B------:R-:W-:Y:S07]  /*0580*/  BRA.U !UP1, `(.L_x_5) ;  /* 0x0000000509a87547 */ /* 0x000fee000b800000 */
[----:B------:R-:W-:Y:S01]  /*0590*/  ULOP3.LUT UR4, UR9, 0x7ffffff0, URZ, 0xc0, !UPT ;  /* 0x7ffffff009047892 */ /* 0x000fe2000f8ec0ff */
[----:B------:R-:W-:Y:S01]  /*05a0*/  IMAD.MOV.U32 R7, RZ, RZ, 0x7 ;  /* 0x00000007ff077424 */ /* 0x000fe200078e00ff */
[----:B------:R-:W-:Y:S02]  /*05b0*/  UIADD3 UR5, UPT, UPT, UR11, -0x7, URZ ;  /* 0xfffffff90b057890 */ /* 0x000fe4000fffe0ff */
[----:B------:R-:W-:Y:S02]  /*05c0*/  UIADD3 UR10, UPT, UPT, -UR4, URZ, URZ ;  /* 0x000000ff040a7290 */ /* 0x000fe4000fffe1ff */
[----:B------:R-:W-:Y:S02]  /*05d0*/  IMAD.U32 R5, RZ, RZ, UR4 ;  /* 0x00000004ff057e24 */ /* 0x000fe4000f8e00ff */
[----:B------:R-:W-:-:S08]  /*05e0*/  IMAD.U32 R4, RZ, RZ, UR5 ;  /* 0x00000005ff047e24 */ /* 0x000fd0000f8e00ff */
.L_x_6:
[C---:B------:R-:W-:Y:S02]  /*05f0*/  ISETP.NE.AND P1, PT, R4.reuse, -0x7, PT ;  /* 0xfffffff90400780c */ /* 0x040fe40003f25270 */
[----:B------:R-:W-:-:S11]  /*0600*/  ISETP.NE.AND P2, PT, R4, -0x6, PT ;  /* 0xfffffffa0400780c */ /* 0x000fd60003f45270 */
[C---:B------:R-:W-:Y:S02]  /*0610*/  @P1 VIADD R9, R7.reuse, 0xfffffff9 ;  /* 0xfffffff907091836 */ /* 0x040fe40000000000 */
[----:B------:R-:W-:-:S03]  /*0620*/  @P2 VIADD R11, R7, 0xfffffffa ;  /* 0xfffffffa070b2836 */ /* 0x000fc60000000000 */
[--C-:B------:R-:W-:Y:S02]  /*0630*/  @P1 PRMT R8, R9, 0x654, R2.reuse ;  /* 0x0000065409081816 */ /* 0x100fe40000000002 */
[-C--:B------:R-:W-:Y:S02]  /*0640*/  @P1 MOV R9, R3.reuse ;  /* 0x0000000300091202 */ /* 0x080fe40000000f00 */
[----:B------:R-:W-:Y:S02]  /*0650*/  @P2 PRMT R10, R11, 0x654, R2 ;  /* 0x000006540b0a2816 */ /* 0x000fe40000000002 */
[----:B------:R-:W-:Y:S02]  /*0660*/  @P2 MOV R11, R3 ;  /* 0x00000003000b2202 */ /* 0x000fe40000000f00 */
[----:B------:R-:W2:Y:S04]  /*0670*/  @P1 LD.E R9, desc[UR12][R8.64] ;  /* 0x0000000c08091980 */ /* 0x000ea8000c101900 */
[----:B------:R-:W3:Y:S01]  /*0680*/  @P2 LD.E R11, desc[UR12][R10.64] ;  /* 0x0000000c0a0b2980 */ /* 0x000ee2000c101900 */
[----:B------:R-:W-:-:S02]  /*0690*/  ISETP.NE.AND P4, PT, R4, -0x5, PT ;  /* 0xfffffffb0400780c */ /* 0x000fc40003f85270 */
[C---:B------:R-:W-:Y:S02]  /*06a0*/  ISETP.NE.AND P5, PT, R4.reuse, -0x4, PT ;  /* 0xfffffffc0400780c */ /* 0x040fe40003fa5270 */
[C---:B------:R-:W-:Y:S02]  /*06b0*/  ISETP.NE.AND P6, PT, R4.reuse, -0x3, PT ;  /* 0xfffffffd0400780c */ /* 0x040fe40003fc5270 */
[----:B------:R-:W-:-:S07]  /*06c0*/  ISETP.NE.AND P0, PT, R4, -0x2, PT ;  /* 0xfffffffe0400780c */ /* 0x000fce0003f05270 */
[C---:B------:R-:W-:Y:S02]  /*06d0*/  @P4 VIADD R13, R7.reuse, 0xfffffffb ;  /* 0xfffffffb070d4836 */ /* 0x040fe40000000000 */
[----:B------:R-:W-:-:S03]  /*06e0*/  @P5 VIADD R15, R7, 0xfffffffc ;  /* 0xfffffffc070f5836 */ /* 0x000fc60000000000 */
[----:B------:R-:W-:Y:S02]  /*06f0*/  @P4 PRMT R12, R13, 0x654, R2 ;  /* 0x000006540d0c4816 */ /* 0x000fe40000000002 */
[----:B------:R-:W-:Y:S01]  /*0700*/  @P4 MOV R13, R3 ;  /* 0x00000003000d4202 */ /* 0x000fe20000000f00 */
[C---:B------:R-:W-:Y:S01]  /*0710*/  @P6 VIADD R17, R7.reuse, 0xfffffffd ;  /* 0xfffffffd07116836 */ /* 0x040fe20000000000 */
[----:B------:R-:W-:Y:S01]  /*0720*/  ISETP.NE.AND P3, PT, R4, RZ, PT ;  /* 0x000000ff0400720c */ /* 0x000fe20003f65270 */
[----:B------:R-:W-:Y:S01]  /*0730*/  @P0 VIADD R19, R7, 0xfffffffe ;  /* 0xfffffffe07130836 */ /* 0x000fe20000000000 */
[----:B--2---:R-:W-:Y:S02]  /*0740*/  @P1 VIMNMX R0, PT, PT, R0, R9, !PT ;  /* 0x0000000900001248 */ /* 0x004fe40007fe0100 */
[----:B------:R-:W-:Y:S01]  /*0750*/  ISETP.NE.AND P1, PT, R4, -0x1, PT ;  /* 0xffffffff0400780c */ /* 0x000fe20003f25270 */
[----:B------:R0:W2:Y:S01]  /*0760*/  @P4 LD.E R9, desc[UR12][R12.64] ;  /* 0x0000000c0c094980 */ /* 0x0000a2000c101900 */
[----:B---3--:R-:W-:-:S02]  /*0770*/  @P2 VIMNMX R0, PT, PT, R0, R11, !PT ;  /* 0x0000000b00002248 */ /* 0x008fc40007fe0100 */
[--C-:B------:R-:W-:Y:S02]  /*0780*/  @P5 PRMT R10, R15, 0x654, R2.reuse ;  /* 0x000006540f0a5816 */ /* 0x100fe40000000002 */
[-C--:B------:R-:W-:Y:S02]  /*0790*/  @P5 MOV R11, R3.reuse ;  /* 0x00000003000b5202 */ /* 0x080fe40000000f00 */
[----:B------:R-:W-:Y:S02]  /*07a0*/  ISETP.NE.AND P2, PT, R4, 0x1, PT ;  /* 0x000000010400780c */ /* 0x000fe40003f45270 */
[--C-:B------:R-:W-:Y:S02]  /*07b0*/  @P6 PRMT R14, R17, 0x654, R2.reuse ;  /* 0x00000654110e6816 */ /* 0x100fe40000000002 */
[----:B------:R-:W-:Y:S01]  /*07c0*/  @P6 MOV R15, R3 ;  /* 0x00000003000f6202 */ /* 0x000fe20000000f00 */
[----:B------:R-:W3:Y:S01]  /*07d0*/  @P5 LD.E R11, desc[UR12][R10.64] ;  /* 0x0000000c0a0b5980 */ /* 0x000ee2000c101900 */
[----:B------:R-:W-:-:S02]  /*07e0*/  @P0 PRMT R16, R19, 0x654, R2 ;  /* 0x0000065413100816 */ /* 0x000fc40000000002 */
[-C--:B------:R-:W-:Y:S01]  /*07f0*/  @P0 MOV R17, R3.reuse ;  /* 0x0000000300110202 */ /* 0x080fe20000000f00 */
[----:B0-----:R-:W-:Y:S01]  /*0800*/  @P1 VIADD R13, R7, 0xffffffff ;  /* 0xffffffff070d1836 */ /* 0x001fe20000000000 */
[----:B------:R-:W4:Y:S04]  /*0810*/  @P6 LD.E R15, desc[UR12][R14.64] ;  /* 0x0000000c0e0f6980 */ /* 0x000f28000c101900 */
[--C-:B------:R-:W-:Y:S02]  /*0820*/  @P1 PRMT R12, R13, 0x654, R2.reuse ;  /* 0x000006540d0c1816 */ /* 0x100fe40000000002 */
[----:B------:R-:W-:Y:S01]  /*0830*/  @P1 MOV R13, R3 ;  /* 0x00000003000d1202 */ /* 0x000fe20000000f00 */
[----:B------:R-:W5:Y:S01]  /*0840*/  @P0 LD.E R17, desc[UR12][R16.64] ;  /* 0x0000000c10110980 */ /* 0x000f62000c101900 */
[C---:B------:R-:W-:Y:S01]  /*0850*/  @P2 VIADD R21, R7.reuse, 0x1 ;  /* 0x0000000107152836 */ /* 0x040fe20000000000 */
[----:B------:R-:W-:-:S02]  /*0860*/  @P3 PRMT R18, R7, 0x654, R2 ;  /* 0x0000065407123816 */ /* 0x000fc40000000002 */
[-C--:B------:R-:W-:Y:S01]  /*0870*/  @P3 MOV R19, R3.reuse ;  /* 0x0000000300133202 */ /* 0x080fe20000000f00 */
[----:B------:R-:W5:Y:S01]  /*0880*/  @P1 LD.E R13, desc[UR12][R12.64] ;  /* 0x0000000c0c0d1980 */ /* 0x000f62000c101900 */
[----:B------:R-:W-:Y:S02]  /*0890*/  @P2 PRMT R20, R21, 0x654, R2 ;  /* 0x0000065415142816 */ /* 0x000fe40000000002 */
[----:B------:R-:W-:Y:S02]  /*08a0*/  @P2 MOV R21, R3 ;  /* 0x0000000300152202 */ /* 0x000fe40000000f00 */
[----:B------:R-:W5:Y:S04]  /*08b0*/  @P3 LD.E R19, desc[UR12][R18.64] ;  /* 0x0000000c12133980 */ /* 0x000f68000c101900 */
[----:B------:R-:W5:Y:S01]  /*08c0*/  @P2 LD.E R21, desc[UR12][R20.64] ;  /* 0x0000000c14152980 */ /* 0x000f62000c101900 */
[----:B--2---:R-:W-:-:S02]  /*08d0*/  @P4 VIMNMX R0, PT, PT, R0, R9, !PT ;  /* 0x0000000900004248 */ /* 0x004fc40007fe0100 */
[----:B------:R-:W-:Y:S02]  /*08e0*/  ISETP.NE.AND P4, PT, R4, 0x2, PT ;  /* 0x000000020400780c */ /* 0x000fe40003f85270 */
[----:B---3--:R-:W-:Y:S02]  /*08f0*/  @P5 VIMNMX R0, PT, PT, R0, R11, !PT ;  /* 0x0000000b00005248 */ /* 0x008fe40007fe0100 */
[----:B------:R-:W-:Y:S02]  /*0900*/  ISETP.NE.AND P5, PT, R4, 0x3, PT ;  /* 0x000000030400780c */ /* 0x000fe40003fa5270 */
[----:B----4-:R-:W-:Y:S02]  /*0910*/  @P6 VIMNMX R0, PT, PT, R0, R15, !PT ;  /* 0x0000000f00006248 */ /* 0x010fe40007fe0100 */
[----:B------:R-:W-:-:S05]  /*0920*/  ISETP.NE.AND P6, PT, R4, 0x4, PT ;  /* 0x000000040400780c */ /* 0x000fca0003fc5270 */
[----:B------:R-:W-:Y:S01]  /*0930*/  @P4 VIADD R9, R7, 0x2 ;  /* 0x0000000207094836 */ /* 0x000fe20000000000 */
[----:B-----5:R-:W-:Y:S02]  /*0940*/  @P0 VIMNMX R0, PT, PT, R0, R17, !PT ;  /* 0x0000001100000248 */ /* 0x020fe40007fe0100 */
[----:B------:R-:W-:Y:S02]  /*0950*/  ISETP.NE.AND P0, PT, R4, 0x5, PT ;  /* 0x000000050400780c */ /* 0x000fe40003f05270 */
[----:B------:R-:W-:Y:S02]  /*0960*/  @P4 PRMT R8, R9, 0x654, R2 ;  /* 0x0000065409084816 */ /* 0x000fe40000000002 */
[----:B------:R-:W-:Y:S02]  /*0970*/  @P4 MOV R9, R3 ;  /* 0x0000000300094202 */ /* 0x000fe40000000f00 */
[----:B------:R-:W-:Y:S01]  /*0980*/  @P1 VIMNMX R0, PT, PT, R0, R13, !PT ;  /* 0x0000000d00001248 */ /* 0x000fe20007fe0100 */
[----:B------:R-:W-:Y:S01]  /*0990*/  @P5 VIADD R11, R7, 0x3 ;  /* 0x00000003070b5836 */ /* 0x000fe20000000000 */
[----:B------:R-:W-:-:S02]  /*09a0*/  ISETP.NE.AND P1, PT, R4, 0x6, PT ;  /* 0x000000060400780c */ /* 0x000fc40003f25270 */
[----:B------:R-:W-:Y:S01]  /*09b0*/  @P3 VIMNMX R0, PT, PT, R0, R19, !PT ;  /* 0x0000001300003248 */ /* 0x000fe20007fe0100 */
[----:B------:R-:W-:Y:S01]  /*09c0*/  @P6 VIADD R13, R7, 0x4 ;  /* 0x00000004070d6836 */ /* 0x000fe20000000000 */
[----:B------:R-:W-:Y:S01]  /*09d0*/  ISETP.NE.AND P3, PT, R4, 0x7, PT ;  /* 0x000000070400780c */ /* 0x000fe20003f65270 */
[----:B------:R-:W2:Y:S01]  /*09e0*/  @P4 LD.E R9, desc[UR12][R8.64] ;  /* 0x0000000c08094980 */ /* 0x000ea2000c101900 */
[----:B------:R-:W-:Y:S02]  /*09f0*/  @P5 PRMT R10, R11, 0x654, R2 ;  /* 0x000006540b0a5816 */ /* 0x000fe40000000002 */
[----:B------:R-:W-:Y:S01]  /*0a00*/  @P5 MOV R11, R3 ;  /* 0x00000003000b5202 */ /* 0x000fe20000000f00 */
[----:B------:R-:W-:Y:S01]  /*0a10*/  @P0 VIADD R15, R7, 0x5 ;  /* 0x00000005070f0836 */ /* 0x000fe20000000000 */
[----:B------:R-:W-:Y:S02]  /*0a20*/  @P2 VIMNMX R0, PT, PT, R0, R21, !PT ;  /* 0x0000001500002248 */ /* 0x000fe40007fe0100 */
[----:B------:R-:W-:-:S02]  /*0a30*/  ISETP.NE.AND P2, PT, R4, 0x8, PT ;  /* 0x000000080400780c */ /* 0x000fc40003f45270 */
[--C-:B------:R-:W-:Y:S02]  /*0a40*/  @P6 PRMT R12, R13, 0x654, R2.reuse ;  /* 0x000006540d0c6816 */ /* 0x100fe40000000002 */
[-C--:B------:R-:W-:Y:S01]  /*0a50*/  @P6 MOV R13, R3.reuse ;  /* 0x00000003000d6202 */ /* 0x080fe20000000f00 */
[----:B------:R-:W3:Y:S01]  /*0a60*/  @P5 LD.E R11, desc[UR12][R10.64] ;  /* 0x0000000c0a0b5980 */ /* 0x000ee2000c101900 */
[----:B------:R-:W-:Y:S01]  /*0a70*/  @P1 VIADD R17, R7, 0x6 ;  /* 0x0000000607111836 */ /* 0x000fe20000000000 */
[--C-:B------:R-:W-:Y:S02]  /*0a80*/  @P0 PRMT R14, R15, 0x654, R2.reuse ;  /* 0x000006540f0e0816 */ /* 0x100fe40000000002 */
[----:B------:R-:W-:Y:S01]  /*0a90*/  @P0 MOV R15, R3 ;  /* 0x00000003000f0202 */ /* 0x000fe20000000f00 */
[----:B------:R-:W-:Y:S01]  /*0aa0*/  @P3 VIADD R19, R7, 0x7 ;  /* 0x0000000707133836 */ /* 0x000fe20000000000 */
[----:B------:R-:W4:Y:S01]  /*0ab0*/  @P6 LD.E R13, desc[UR12][R12.64] ;  /* 0x0000000c0c0d6980 */ /* 0x000f22000c101900 */
[----:B------:R-:W-:-:S02]  /*0ac0*/  @P1 PRMT R16, R17, 0x654, R2 ;  /* 0x0000065411101816 */ /* 0x000fc40000000002 */
[-C--:B------:R-:W-:Y:S01]  /*0ad0*/  @P1 MOV R17, R3.reuse ;  /* 0x0000000300111202 */ /* 0x080fe20000000f00 */
[----:B------:R-:W5:Y:S01]  /*0ae0*/  @P0 LD.E R15, desc[UR12][R14.64] ;  /* 0x0000000c0e0f0980 */ /* 0x000f62000c101900 */
[----:B------:R-:W-:Y:S01]  /*0af0*/  @P2 VIADD R21, R7, 0x8 ;  /* 0x0000000807152836 */ /* 0x000fe20000000000 */
[--C-:B------:R-:W-:Y:S02]  /*0b00*/  @P3 PRMT R18, R19, 0x654, R2.reuse ;  /* 0x0000065413123816 */ /* 0x100fe40000000002 */
[-C--:B------:R-:W-:Y:S01]  /*0b10*/  @P3 MOV R19, R3.reuse ;  /* 0x0000000300133202 */ /* 0x080fe20000000f00 */
[----:B------:R-:W5:Y:S01]  /*0b20*/  @P1 LD.E R17, desc[UR12][R16.64] ;  /* 0x0000000c10111980 */ /* 0x000f62000c101900 */
[----:B------:R-:W-:Y:S02]  /*0b30*/  @P2 PRMT R20, R21, 0x654, R2 ;  /* 0x0000065415142816 */ /* 0x000fe40000000002 */
[----:B------:R-:W-:Y:S02]  /*0b40*/  @P2 MOV R21, R3 ;  /* 0x0000000300152202 */ /* 0x000fe40000000f00 */
[----:B------:R-:W5:Y:S04]  /*0b50*/  @P3 LD.E R19, desc[UR12][R18.64] ;  /* 0x0000000c12133980 */ /* 0x000f68000c101900 */
[----:B------:R-:W5:Y:S01]  /*0b60*/  @P2 LD.E R21, desc[UR12][R20.64] ;  /* 0x0000000c14152980 */ /* 0x000f62000c101900 */
[----:B------:R-:W-:Y:S01]  /*0b70*/  UIADD3 UR10, UPT, UPT, UR10, 0x10, URZ ;  /* 0x000000100a0a7890 */ /* 0x000fe2000fffe0ff */
[----:B------:R-:W-:-:S02]  /*0b80*/  VIADD R4, R4, 0xfffffff0 ;  /* 0xfffffff004047836 */ /* 0x000fc40000000000 */
[----:B------:R-:W-:Y:S01]  /*0b90*/  VIADD R7, R7, 0x10 ;  /* 0x0000001007077836 */ /* 0x000fe20000000000 */
[----:B------:R-:W-:Y:S01]  /*0ba0*/  UISETP.NE.AND UP1, UPT, UR10, URZ, UPT ;  /* 0x000000ff0a00728c */ /* 0x000fe2000bf25270 */
[----:B--2---:R-:W-:-:S04]  /*0bb0*/  @P4 VIMNMX R0, PT, PT, R0, R9, !PT ;  /* 0x0000000900004248 */ /* 0x004fc80007fe0100 */
[----:B---3--:R-:W-:-:S04]  /*0bc0*/  @P5 VIMNMX R0, PT, PT, R0, R11, !PT ;  /* 0x0000000b00005248 */ /* 0x008fc80007fe0100 */
[----:B----4-:R-:W-:-:S04]  /*0bd0*/  @P6 VIMNMX R0, PT, PT, R0, R13, !PT ;  /* 0x0000000d00006248 */ /* 0x010fc80007fe0100 */
[----:B-----5:R-:W-:-:S04]  /*0be0*/  @P0 VIMNMX R0, PT, PT, R0, R15, !PT ;  /* 0x0000000f00000248 */ /* 0x020fc80007fe0100 */
[----:B------:R-:W-:-:S04]  /*0bf0*/  @P1 VIMNMX R0, PT, PT, R0, R17, !PT ;  /* 0x0000001100001248 */ /* 0x000fc80007fe0100 */
[----:B------:R-:W-:-:S04]  /*0c00*/  @P3 VIMNMX R0, PT, PT, R0, R19, !PT ;  /* 0x0000001300003248 */ /* 0x000fc80007fe0100 */
[----:B------:R-:W-:Y:S01]  /*0c10*/  @P2 VIMNMX R0, PT, PT, R0, R21, !PT ;  /* 0x0000001500002248 */ /* 0x000fe20007fe0100 */
[----:B------:R-:W-:Y:S06]  /*0c20*/  BRA.U UP1, `(.L_x_6) ;  /* 0xfffffff901707547 */ /* 0x000fec000b83ffff */
.L_x_5:
[----:B------:R-:W-:Y:S05]  /*0c30*/  BRA.U !UP0, `(.L_x_4) ;  /* 0x0000000508787547 */ /* 0x000fea000b800000 */
[----:B------:R-:W-:Y:S02]  /*0c40*/  UISETP.GE.U32.AND UP0, UPT, UR8, 0x8, UPT ;  /* 0x000000080800788c */ /* 0x000fe4000bf06070 */
[----:B------:R-:W-:-:S04]  /*0c50*/  ULOP3.LUT UR5, UR9, 0x7, URZ, 0xc0, !UPT ;  /* 0x0000000709057892 */ /* 0x000fc8000f8ec0ff */
[----:B------:R-:W-:-:S03]  /*0c60*/  UISETP.NE.AND UP1, UPT, UR5, URZ, UPT ;  /* 0x000000ff0500728c */ /* 0x000fc6000bf25270 */
[----:B------:R-:W-:Y:S08]  /*0c70*/  BRA.U !UP0, `(.L_x_7) ;  /* 0x0000000108c07547 */ /* 0x000ff0000b800000 */
[----:B------:R-:W-:-:S13]  /*0c80*/  ISETP.NE.AND P6, PT, R5, UR11, PT ;  /* 0x0000000b05007c0c */ /* 0x000fda000bfc5270 */
[----:B------:R-:W-:Y:S02]  /*0c90*/  @P6 PRMT R6, R5, 0x654, R2 ;  /* 0x0000065405066816 */ /* 0x000fe40000000002 */
[----:B------:R-:W-:-:S05]  /*0ca0*/  @P6 MOV R7, R3 ;  /* 0x0000000300076202 */ /* 0x000fca0000000f00 */
[----:B------:R0:W2:Y:S01]  /*0cb0*/  @P6 LD.E R13, desc[UR12][R6.64] ;  /* 0x0000000c060d6980 */ /* 0x0000a2000c101900 */
[C---:B------:R-:W-:Y:S02]  /*0cc0*/  VIADD R9, R5.reuse, 0x1 ;  /* 0x0000000105097836 */ /* 0x040fe40000000000 */
[C---:B------:R-:W-:Y:S02]  /*0cd0*/  VIADD R11, R5.reuse, 0x2 ;  /* 0x00000002050b7836 */ /* 0x040fe40000000000 */
[----:B------:R-:W-:Y:S01]  /*0ce0*/  VIADD R15, R5, 0x3 ;  /* 0x00000003050f7836 */ /* 0x000fe20000000000 */
[----:B------:R-:W-:Y:S01]  /*0cf0*/  ISETP.NE.AND P5, PT, R9, UR11, PT ;  /* 0x0000000b09007c0c */ /* 0x000fe2000bfa5270 */
[----:B------:R-:W-:Y:S01]  /*0d00*/  VIADD R17, R5, 0x4 ;  /* 0x0000000405117836 */ /* 0x000fe20000000000 */
[----:B------:R-:W-:Y:S01]  /*0d10*/  ISETP.NE.AND P4, PT, R11, UR11, PT ;  /* 0x0000000b0b007c0c */ /* 0x000fe2000bf85270 */
[----:B------:R-:W-:Y:S01]  /*0d20*/  VIADD R21, R5, 0x5 ;  /* 0x0000000505157836 */ /* 0x000fe20000000000 */
[----:B------:R-:W-:Y:S01]  /*0d30*/  ISETP.NE.AND P3, PT, R15, UR11, PT ;  /* 0x0000000b0f007c0c */ /* 0x000fe2000bf65270 */
[----:B------:R-:W-:Y:S01]  /*0d40*/  VIADD R23, R5, 0x6 ;  /* 0x0000000605177836 */ /* 0x000fe20000000000 */
[----:B------:R-:W-:-:S02]  /*0d50*/  ISETP.NE.AND P2, PT, R17, UR11, PT ;  /* 0x0000000b11007c0c */ /* 0x000fc4000bf45270 */
[----:B------:R-:W-:-:S05]  /*0d60*/  ISETP.NE.AND P1, PT, R21, UR11, PT ;  /* 0x0000000b15007c0c */ /* 0x000fca000bf25270 */
[--C-:B------:R-:W-:Y:S02]  /*0d70*/  @P5 PRMT R8, R9, 0x654, R2.reuse ;  /* 0x0000065409085816 */ /* 0x100fe40000000002 */
[-C--:B------:R-:W-:Y:S02]  /*0d80*/  @P5 MOV R9, R3.reuse ;  /* 0x0000000300095202 */ /* 0x080fe40000000f00 */
[--C-:B0-----:R-:W-:Y:S02]  /*0d90*/  @P4 PRMT R6, R11, 0x654, R2.reuse ;  /* 0x000006540b064816 */ /* 0x101fe40000000002 */
[----:B------:R-:W-:Y:S01]  /*0da0*/  @P4 MOV R7, R3 ;  /* 0x0000000300074202 */ /* 0x000fe20000000f00 */
[----:B------:R-:W-:Y:S01]  /*0db0*/  VIADD R25, R5, 0x7 ;  /* 0x0000000705197836 */ /* 0x000fe20000000000 */
[----:B------:R-:W-:Y:S01]  /*0dc0*/  ISETP.NE.AND P0, PT, R23, UR11, PT ;  /* 0x0000000b17007c0c */ /* 0x000fe2000bf05270 */
[----:B------:R0:W3:Y:S01]  /*0dd0*/  @P5 LD.E R19, desc[UR12][R8.64] ;  /* 0x0000000c08135980 */ /* 0x0000e2000c101900 */
[----:B------:R-:W-:-:S02]  /*0de0*/  @P3 PRMT R10, R15, 0x654, R2 ;  /* 0x000006540f0a3816 */ /* 0x000fc40000000002 */
[-C--:B------:R-:W-:Y:S01]  /*0df0*/  @P3 MOV R11, R3.reuse ;  /* 0x00000003000b3202 */ /* 0x080fe20000000f00 */
[----:B------:R-:W4:Y:S01]  /*0e00*/  @P4 LD.E R7, desc[UR12][R6.64] ;  /* 0x0000000c06074980 */ /* 0x000f22000c101900 */
[--C-:B------:R-:W-:Y:S02]  /*0e10*/  @P1 PRMT R14, R21, 0x654, R2.reuse ;  /* 0x00000654150e1816 */ /* 0x100fe40000000002 */
[-C--:B------:R-:W-:Y:S02]  /*0e20*/  @P1 MOV R15, R3.reuse ;  /* 0x00000003000f1202 */ /* 0x080fe40000000f00 */
[----:B------:R-:W5:Y:S03]  /*0e30*/  @P3 LD.E R11, desc[UR12][R10.64] ;  /* 0x0000000c0a0b3980 */ /* 0x000f66000c101900 */
[----:B0-----:R-:W-:Y:S02]  /*0e40*/  @P0 PRMT R8, R23, 0x654, R2 ;  /* 0x0000065417080816 */ /* 0x001fe40000000002 */
[----:B------:R-:W-:Y:S01]  /*0e50*/  @P0 MOV R9, R3 ;  /* 0x0000000300090202 */ /* 0x000fe20000000f00 */
[----:B------:R-:W5:Y:S05]  /*0e60*/  @P1 LD.E R15, desc[UR12][R14.64] ;  /* 0x0000000c0e0f1980 */ /* 0x000f6a000c101900 */
[----:B------:R-:W5:Y:S01]  /*0e70*/  @P0 LD.E R9, desc[UR12][R8.64] ;  /* 0x0000000c08090980 */ /* 0x000f62000c101900 */
[----:B--2---:R-:W-:-:S02]  /*0e80*/  @P6 VIMNMX R0, PT, PT, R0, R13, !PT ;  /* 0x0000000d00006248 */ /* 0x004fc40007fe0100 */
[----:B------:R-:W-:Y:S02]  /*0e90*/  ISETP.NE.AND P6, PT, R25, UR11, PT ;  /* 0x0000000b19007c0c */ /* 0x000fe4000bfc5270 */
[----:B------:R-:W-:Y:S02]  /*0ea0*/  @P2 PRMT R12, R17, 0x654, R2 ;  /* 0x00000654110c2816 */ /* 0x000fe40000000002 */
[----:B------:R-:W-:-:S06]  /*0eb0*/  @P2 MOV R13, R3 ;  /* 0x00000003000d2202 */ /* 0x000fcc0000000f00 */
[----:B------:R-:W2:Y:S03]  /*0ec0*/  @P2 LD.E R13, desc[UR12][R12.64] ;  /* 0x0000000c0c0d2980 */ /* 0x000ea6000c101900 */
[----:B------:R-:W-:Y:S02]  /*0ed0*/  @P6 PRMT R16, R25, 0x654, R2 ;  /* 0x0000065419106816 */ /* 0x000fe40000000002 */
[----:B------:R-:W-:-:S06]  /*0ee0*/  @P6 MOV R17, R3 ;  /* 0x0000000300116202 */ /* 0x000fcc0000000f00 */
[----:B------:R-:W2:Y:S01]  /*0ef0*/  @P6 LD.E R17, desc[UR12][R16.64] ;  /* 0x0000000c10116980 */ /* 0x000ea2000c101900 */
[----:B---3--:R-:W-:-:S04]  /*0f00*/  @P5 VIMNMX R0, PT, PT, R0, R19, !PT ;  /* 0x0000001300005248 */ /* 0x008fc80007fe0100 */
[----:B----4-:R-:W-:-:S04]  /*0f10*/  @P4 VIMNMX R0, PT, PT, R0, R7, !PT ;  /* 0x0000000700004248 */ /* 0x010fc80007fe0100 */
[----:B-----5:R-:W-:Y:S01]  /*0f20*/  @P3 VIMNMX R0, PT, PT, R0, R11, !PT ;  /* 0x0000000b00003248 */ /* 0x020fe20007fe0100 */
[----:B------:R-:W-:-:S03]  /*0f30*/  VIADD R5, R5, 0x8 ;  /* 0x0000000805057836 */ /* 0x000fc60000000000 */
[----:B--2---:R-:W-:-:S04]  /*0f40*/  @P2 VIMNMX R0, PT, PT, R0, R13, !PT ;  /* 0x0000000d00002248 */ /* 0x004fc80007fe0100 */
[----:B------:R-:W-:-:S04]  /*0f50*/  @P1 VIMNMX R0, PT, PT, R0, R15, !PT ;  /* 0x0000000f00001248 */ /* 0x000fc80007fe0100 */
[----:B------:R-:W-:-:S04]  /*0f60*/  @P0 VIMNMX R0, PT, PT, R0, R9, !PT ;  /* 0x0000000900000248 */ /* 0x000fc80007fe0100 */
[----:B------:R-:W-:-:S07]  /*0f70*/  @P6 VIMNMX R0, PT, PT, R0, R17, !PT ;  /* 0x0000001100006248 */ /* 0x000fce0007fe0100 */
.L_x_7:
[----:B------:R-:W-:Y:S05]  /*0f80*/  BRA.U !UP1, `(.L_x_4) ;  /* 0x0000000109a47547 */ /* 0x000fea000b800000 */
[----:B------:R-:W-:Y:S02]  /*0f90*/  UISETP.GE.U32.AND UP0, UPT, UR5, 0x4, UPT ;  /* 0x000000040500788c */ /* 0x000fe4000bf06070 */
[----:B------:R-:W-:-:S04]  /*0fa0*/  ULOP3.LUT UR4, UR9, 0x3, URZ, 0xc0, !UPT ;  /* 0x0000000309047892 */ /* 0x000fc8000f8ec0ff */
[----:B------:R-:W-:-:S03]  /*0fb0*/  UISETP.NE.AND UP1, UPT, UR4, URZ, UPT ;  /* 0x000000ff0400728c */ /* 0x000fc6000bf25270 */
[----:B------:R-:W-:Y:S08]  /*0fc0*/  BRA.U !UP0, `(.L_x_8) ;  /* 0x0000000108607547 */ /* 0x000ff0000b800000 */
[C---:B------:R-:W-:Y:S01]  /*0fd0*/  VIADD R7, R5.reuse, 0x1 ;  /* 0x0000000105077836 */ /* 0x040fe20000000000 */
[C---:B------:R-:W-:Y:S01]  /*0fe0*/  ISETP.NE.AND P3, PT, R5.reuse, UR11, PT ;  /* 0x0000000b05007c0c */ /* 0x040fe2000bf65270 */
[C---:B------:R-:W-:Y:S02]  /*0ff0*/  VIADD R9, R5.reuse, 0x2 ;  /* 0x0000000205097836 */ /* 0x040fe40000000000 */
[----:B------:R-:W-:Y:S01]  /*1000*/  VIADD R11, R5, 0x3 ;  /* 0x00000003050b7836 */ /* 0x000fe20000000000 */
[----:B------:R-:W-:Y:S02]  /*1010*/  ISETP.NE.AND P0, PT, R7, UR11, PT ;  /* 0x0000000b07007c0c */ /* 0x000fe4000bf05270 */
[----:B------:R-:W-:Y:S02]  /*1020*/  ISETP.NE.AND P1, PT, R9, UR11, PT ;  /* 0x0000000b09007c0c */ /* 0x000fe4000bf25270 */
[----:B------:R-:W-:-:S05]  /*1030*/  ISETP.NE.AND P2, PT, R11, UR11, PT ;  /* 0x0000000b0b007c0c */ /* 0x000fca000bf45270 */
[--C-:B------:R-:W-:Y:S02]  /*1040*/  @P3 PRMT R12, R5, 0x654, R2.reuse ;  /* 0x00000654050c3816 */ /* 0x100fe40000000002 */
[-C--:B------:R-:W-:Y:S02]  /*1050*/  @P3 MOV R13, R3.reuse ;  /* 0x00000003000d3202 */ /* 0x080fe40000000f00 */
[--C-:B------:R-:W-:Y:S02]  /*1060*/  @P0 PRMT R6, R7, 0x654, R2.reuse ;  /* 0x0000065407060816 */ /* 0x100fe40000000002 */
[-C--:B------:R-:W-:Y:S02]  /*1070*/  @P0 MOV R7, R3.reuse ;  /* 0x0000000300070202 */ /* 0x080fe40000000f00 */
[----:B------:R-:W2:Y:S01]  /*1080*/  @P3 LD.E R13, desc[UR12][R12.64] ;  /* 0x0000000c0c0d3980 */ /* 0x000ea2000c101900 */
[--C-:B------:R-:W-:Y:S02]  /*1090*/  @P1 PRMT R8, R9, 0x654, R2.reuse ;  /* 0x0000065409081816 */ /* 0x100fe40000000002 */
[----:B------:R-:W-:Y:S01]  /*10a0*/  @P1 MOV R9, R3 ;  /* 0x0000000300091202 */ /* 0x000fe20000000f00 */
[----:B------:R-:W3:Y:S01]  /*10b0*/  @P0 LD.E R7, desc[UR12][R6.64] ;  /* 0x0000000c06070980 */ /* 0x000ee2000c101900 */
[----:B------:R-:W-:-:S02]  /*10c0*/  @P2 PRMT R10, R11, 0x654, R2 ;  /* 0x000006540b0a2816 */ /* 0x000fc40000000002 */
[----:B------:R-:W-:Y:S02]  /*10d0*/  @P2 MOV R11, R3 ;  /* 0x00000003000b2202 */ /* 0x000fe40000000f00 */
[----:B------:R-:W4:Y:S04]  /*10e0*/  @P1 LD.E R9, desc[UR12][R8.64] ;  /* 0x0000000c08091980 */ /* 0x000f28000c101900 */
[----:B------:R-:W5:Y:S01]  /*10f0*/  @P2 LD.E R11, desc[UR12][R10.64] ;  /* 0x0000000c0a0b2980 */ /* 0x000f62000c101900 */
[----:B------:R-:W-:Y:S01]  /*1100*/  VIADD R5, R5, 0x4 ;  /* 0x0000000405057836 */ /* 0x000fe20000000000 */
[----:B--2---:R-:W-:-:S04]  /*1110*/  @P3 VIMNMX R0, PT, PT, R0, R13, !PT ;  /* 0x0000000d00003248 */ /* 0x004fc80007fe0100 */
[----:B---3--:R-:W-:-:S04]  /*1120*/  @P0 VIMNMX R0, PT, PT, R0, R7, !PT ;  /* 0x0000000700000248 */ /* 0x008fc80007fe0100 */
[----:B----4-:R-:W-:-:S04]  /*1130*/  @P1 VIMNMX R0, PT, PT, R0, R9, !PT ;  /* 0x0000000900001248 */ /* 0x010fc80007fe0100 */
[----:B-----5:R-:W-:-:S07]  /*1140*/  @P2 VIMNMX R0, PT, PT, R0, R11, !PT ;  /* 0x0000000b00002248 */ /* 0x020fce0007fe0100 */
.L_x_8:
[----:B------:R-:W-:Y:S05]  /*1150*/  BRA.U !UP1, `(.L_x_4) ;  /* 0x0000000109307547 */ /* 0x000fea000b800000 */
[----:B------:R-:W-:Y:S01]  /*1160*/  VIADD R4, R5, -UR11 ;  /* 0x8000000b05047c36 */ /* 0x000fe20008000000 */
[----:B------:R-:W-:-:S12]  /*1170*/  UIADD3 UR4, UPT, UPT, -UR4, URZ, URZ ;  /* 0x000000ff04047290 */ /* 0x000fd8000fffe1ff */
.L_x_9:
[----:B------:R-:W-:-:S13]  /*1180*/  ISETP.NE.AND P0, PT, R4, RZ, PT ;  /* 0x000000ff0400720c */ /* 0x000fda0003f05270 */
[----:B------:R-:W-:Y:S02]  /*1190*/  @P0 PRMT R6, R5, 0x654, R2 ;  /* 0x0000065405060816 */ /* 0x000fe40000000002 */
[----:B------:R-:W-:-:S06]  /*11a0*/  @P0 MOV R7, R3 ;  /* 0x0000000300070202 */ /* 0x000fcc0000000f00 */
[----:B------:R-:W2:Y:S01]  /*11b0*/  @P0 LD.E R7, desc[UR12][R6.64] ;  /* 0x0000000c06070980 */ /* 0x000ea2000c101900 */
[----:B------:R-:W-:Y:S01]  /*11c0*/  UIADD3 UR4, UPT, UPT, UR4, 0x1, URZ ;  /* 0x0000000104047890 */ /* 0x000fe2000fffe0ff */
[----:B------:R-:W-:Y:S02]  /*11d0*/  VIADD R4, R4, 0x1 ;  /* 0x0000000104047836 */ /* 0x000fe40000000000 */
[----:B------:R-:W-:Y:S01]  /*11e0*/  VIADD R5, R5, 0x1 ;  /* 0x0000000105057836 */ /* 0x000fe20000000000 */
[----:B------:R-:W-:Y:S01]  /*11f0*/  UISETP.NE.AND UP0, UPT, UR4, URZ, UPT ;  /* 0x000000ff0400728c */ /* 0x000fe2000bf05270 */
[----:B--2---:R-:W-:-:S08]  /*1200*/  @P0 VIMNMX R0, PT, PT, R0, R7, !PT ;  /* 0x0000000700000248 */ /* 0x004fd00007fe0100 */
[----:B------:R-:W-:Y:S05]  /*1210*/  BRA.U UP0, `(.L_x_9) ;  /* 0xfffffffd00d87547 */ /* 0x000fea000b83ffff */
.L_x_4:
[----:B------:R-:W-:-:S13]  /*1220*/  ISETP.NE.AND P0, PT, RZ, UR11, PT ;  /* 0x0000000bff007c0c */ /* 0x000fda000bf05270 */
[----:B------:R-:W-:Y:S05]  /*1230*/  @P0 EXIT ;  /* 0x000000000000094d */ /* 0x000fea0003800000 */
[----:B------:R-:W0:Y:S01]  /*1240*/  S2R R4, SR_LANEID ;  /* 0x0000000000047919 */ /* 0x000e220000000000 */
[----:B------:R-:W1:Y:S01]  /*1250*/  LDC.64 R2, c[0x0][0x390] ;  /* 0x0000e400ff027b82 */ /* 0x000e620000000a00 */
[----:B------:R-:W-:Y:S01]  /*1260*/  VOTEU.ANY UR4, UPT, PT ;  /* 0x0000000000047886 */ /* 0x000fe200038e0100 */
[----:B------:R-:W-:Y:S01]  /*1270*/  CREDUX.MAX.S32 UR5, R0 ;  /* 0x00000000000572cc */ /* 0x000fe20000000200 */
[----:B------:R-:W-:-:S12]  /*1280*/  UFLO.U32 UR4, UR4 ;  /* 0x00000004000472bd */ /* 0x000fd800080e0000 */
[----:B------:R-:W-:Y:S01]  /*1290*/  IMAD.U32 R5, RZ, RZ, UR5 ;  /* 0x00000005ff057e24 */ /* 0x000fe2000f8e00ff */
[----:B0-----:R-:W-:-:S13]  /*12a0*/  ISETP.EQ.U32.AND P0, PT, R4, UR4, PT ;  /* 0x0000000404007c0c */ /* 0x001fda000bf02070 */
[----:B-1----:R-:W-:Y:S01]  /*12b0*/  @P0 REDG.E.MAX.S32.STRONG.GPU desc[UR12][R2.64], R5 ;  /* 0x000000050200098e */ /* 0x002fe2000d12e30c */
[----:B------:R-:W-:Y:S05]  /*12c0*/  EXIT ;  /* 0x000000000000794d */ /* 0x000fea0003800000 */
.L_x_10:
[----:B------:R-:W-:-:S00]  /*12d0*/  BRA `(.L_x_10) ;  /* 0xfffffffc00fc7947 */ /* 0x000fc0000383ffff */
[----:B------:R-:W-:-:S00]  /*12e0*/  NOP ;  /* 0x0000000000007918 */ /* 0x000fc00000000000 */
        /* <DEDUP_REMOVED lines=9> */
.L_x_27:


//--------------------- .text._Z15findMaxGPU_warpPiiS_ --------------------------
	.section	.text._Z15findMaxGPU_warpPiiS_,"ax",@progbits
	.align	128
        .global         _Z15findMaxGPU_warpPiiS_
        .type           _Z15findMaxGPU_warpPiiS_,@function
        .size           _Z15findMaxGPU_warpPiiS_,(.L_x_28 - _Z15findMaxGPU_warpPiiS_)
        .other          _Z15findMaxGPU_warpPiiS_,@"STO_CUDA_ENTRY STV_DEFAULT"
_Z15findMaxGPU_warpPiiS_:
.text._Z15findMaxGPU_warpPiiS_:
[----:B------:R-:W-:Y:S01]  /*0000*/  LDC R1, c[0x0][0x37c] ;  /* 0x0000df00ff017b82 */ /* 0x000fe20000000800 */
[----:B------:R-:W0:Y:S07]  /*0010*/  S2R R0, SR_TID.X ;  /* 0x0000000000007919 */ /* 0x000e2e0000002100 */
[----:B------:R-:W0:Y:S01]  /*0020*/  S2UR UR4, SR_CTAID.X ;  /* 0x00000000000479c3 */ /* 0x000e220000002500 */
[----:B------:R-:W1:Y:S01]  /*0030*/  LDCU UR7, c[0x0][0x388] ;  /* 0x00007100ff0777ac */ /* 0x000e620008000800 */
[----:B------:R-:W-:Y:S01]  /*0040*/  BSSY.RECONVERGENT B0, `(.L_x_11) ;  /* 0x0000012000007945 */ /* 0x000fe20003800200 */
[----:B------:R-:W-:-:S05]  /*0050*/  IMAD.MOV.U32 R6, RZ, RZ, -0x80000000 ;  /* 0x80000000ff067424 */ /* 0x000fca00078e00ff */
[----:B------:R-:W0:Y:S02]  /*0060*/  LDC R3, c[0x0][0x360] ;  /* 0x0000d800ff037b82 */ /* 0x000e240000000800 */
[----:B0-----:R-:W-:Y:S01]  /*0070*/  IMAD R2, R3, UR4, R0 ;  /* 0x0000000403027c24 */ /* 0x001fe2000f8e0200 */
[----:B------:R-:W0:Y:S04]  /*0080*/  LDCU.64 UR4, c[0x0][0x358] ;  /* 0x00006b00ff0477ac */ /* 0x000e280008000a00 */
[----:B-1----:R-:W-:-:S13]  /*0090*/  ISETP.GE.AND P0, PT, R2, UR7, PT ;  /* 0x0000000702007c0c */ /* 0x002fda000bf06270 */
[----:B------:R-:W-:Y:S05]  /*00a0*/  @P0 BRA `(.L_x_12) ;  /* 0x00000000002c0947 */ /* 0x000fea0003800000 */
[----:B------:R-:W1:Y:S01]  /*00b0*/  LDC.64 R4, c[0x0][0x380] ;  /* 0x0000e000ff047b82 */ /* 0x000e620000000a00 */
[----:B------:R-:W2:Y:S01]  /*00c0*/  LDCU UR6, c[0x0][0x370] ;  /* 0x00006e00ff0677ac */ /* 0x000ea20008000800 */
[----:B------:R-:W-:Y:S02]  /*00d0*/  IMAD.MOV.U32 R7, RZ, RZ, R2 ;  /* 0x000000ffff077224 */ /* 0x000fe400078e0002 */
[----:B------:R-:W-:Y:S02]  /*00e0*/  IMAD.MOV.U32 R6, RZ, RZ, -0x80000000 ;  /* 0x80000000ff067424 */ /* 0x000fe400078e00ff */
[----:B--2---:R-:W-:-:S07]  /*00f0*/  IMAD R8, R3, UR6, RZ ;  /* 0x0000000603087c24 */ /* 0x004fce000f8e02ff */
.L_x_13:
[----:B-1----:R-:W-:-:S06]  /*0100*/  IMAD.WIDE R2, R7, 0x4, R4 ;  /* 0x0000000407027825 */ /* 0x002fcc00078e0204 */
[----:B0-----:R-:W2:Y:S01]  /*0110*/  LDG.E R3, desc[UR4][R2.64] ;  /* 0x0000000402037981 */ /* 0x001ea2000c1e1900 */
[----:B------:R-:W-:-:S05]  /*0120*/  IMAD.IADD R7, R8, 0x1, R7 ;  /* 0x0000000108077824 */ /* 0x000fca00078e0207 */
[----:B------:R-:W-:Y:S02]  /*0130*/  ISETP.GE.AND P0, PT, R7, UR7, PT ;  /* 0x0000000707007c0c */ /* 0x000fe4000bf06270 */
[----:B--2---:R-:W-:-:S11]  /*0140*/  VIMNMX R6, PT, PT, R3, R6, !PT ;  /* 0x0000000603067248 */ /* 0x004fd60007fe0100 */
[----:B------:R-:W-:Y:S05]  /*0150*/  @!P0 BRA `(.L_x_13) ;  /* 0xfffffffc00e88947 */ /* 0x000fea000383ffff */
.L_x_12:
[----:B0-----:R-:W-:Y:S05]  /*0160*/  BSYNC.RECONVERGENT B0 ;  /* 0x0000000000007941 */ /* 0x001fea0003800200 */
.L_x_11:
[----:B------:R-:W0:Y:S01]  /*0170*/  SHFL.DOWN PT, R3, R6, 0x10, 0x1f ;  /* 0x0a001f0006037f89 */ /* 0x000e2200000e0000 */
[----:B------:R-:W-:Y:S02]  /*0180*/  ISETP.GT.U32.AND P1, PT, R0, 0x1f, PT ;  /* 0x0000001f0000780c */ /* 0x000fe40003f24070 */
[----:B0-----:R-:W-:-:S05]  /*0190*/  VIMNMX R3, PT, PT, R3, R6, !PT ;  /* 0x0000000603037248 */ /* 0x001fca0007fe0100 */
[----:B------:R-:W0:Y:S02]  /*01a0*/  SHFL.DOWN PT, R2, R3, 0x8, 0x1f ;  /* 0x09001f0003027f89 */ /* 0x000e2400000e0000 */
[----:B0-----:R-:W-:Y:S02]  /*01b0*/  VIMNMX R4, PT, PT, R3, R2, !PT ;  /* 0x0000000203047248 */ /* 0x001fe40007fe0100 */
[----:B------:R-:W-:-:S03]  /*01c0*/  LOP3.LUT R2, R0, 0x1f, RZ, 0xc0, !PT ;  /* 0x0000001f00027812 */ /* 0x000fc600078ec0ff */
[----:B------:R-:W0:Y:S01]  /*01d0*/  SHFL.DOWN PT, R5, R4, 0x4, 0x1f ;  /* 0x08801f0004057f89 */ /* 0x000e2200000e0000 */
[----:B------:R-:W-:-:S13]  /*01e0*/  ISETP.NE.AND P0, PT, R2, RZ, PT ;  /* 0x000000ff0200720c */ /* 0x000fda0003f05270 */
[----:B------:R-:W1:Y:S01]  /*01f0*/  @!P0 S2R R9, SR_CgaCtaId ;  /* 0x0000000000098919 */ /* 0x000e620000008800 */
[----:B------:R-:W-:Y:S02]  /*0200*/  @!P0 MOV R6, 0x400 ;  /* 0x0000040000068802 */ /* 0x000fe40000000f00 */
[----:B------:R-:W-:-:S04]  /*0210*/  @!P0 SHF.R.U32.HI R3, RZ, 0x3, R0 ;  /* 0x00000003ff038819 */ /* 0x000fc80000011600 */
[----:B------:R-:W-:Y:S02]  /*0220*/  @!P0 LOP3.LUT R3, R3, 0x7c, RZ, 0xc0, !PT ;  /* 0x0000007c03038812 */ /* 0x000fe400078ec0ff */
[----:B0-----:R-:W-:-:S05]  /*0230*/  VIMNMX R5, PT, PT, R4, R5, !PT ;  /* 0x0000000504057248 */ /* 0x001fca0007fe0100 */
[----:B------:R-:W0:Y:S01]  /*0240*/  SHFL.DOWN PT, R8, R5, 0x2, 0x1f ;  /* 0x08401f0005087f89 */ /* 0x000e2200000e0000 */
[----:B-1----:R-:W-:-:S05]  /*0250*/  @!P0 LEA R6, R9, R6, 0x18 ;  /* 0x0000000609068211 */ /* 0x002fca00078ec0ff */
[----:B------:R-:W-:Y:S01]  /*0260*/  @!P0 IMAD.IADD R3, R3, 0x1, R6 ;  /* 0x0000000103038824 */ /* 0x000fe200078e0206 */
[----:B0-----:R-:W-:-:S05]  /*0270*/  VIMNMX R8, PT, PT, R5, R8, !PT ;  /* 0x0000000805087248 */ /* 0x001fca0007fe0100 */
[----:B------:R-:W0:Y:S02]  /*0280*/  SHFL.DOWN PT, R7, R8, 0x1, 0x1f ;  /* 0x08201f0008077f89 */ /* 0x000e2400000e0000 */
[----:B0-----:R-:W-:-:S05]  /*0290*/  VIMNMX R4, PT, PT, R8, R7, !PT ;  /* 0x0000000708047248 */ /* 0x001fca0007fe0100 */
[----:B------:R0:W-:Y:S01]  /*02a0*/  @!P0 STS [R3], R4 ;  /* 0x0000000403008388 */ /* 0x0001e20000000800 */
[----:B------:R-:W-:Y:S06]  /*02b0*/  BAR.SYNC.DEFER_BLOCKING 0x0 ;  /* 0x0000000000007b1d */ /* 0x000fec0000010000 */
[----:B------:R-:W-:Y:S05]  /*02c0*/  @P1 EXIT ;  /* 0x000000000000194d */ /* 0x000fea0003800000 */
[----:B------:R-:W-:-:S13]  /*02d0*/  ISETP.GT.U32.AND P0, PT, R2, 0x7, PT ;  /* 0x000000070200780c */ /* 0x000fda0003f04070 */
[----:B0-----:R-:W0:Y:S01]  /*02e0*/  @!P0 S2R R4, SR_CgaCtaId ;  /* 0x0000000000048919 */ /* 0x001e220000008800 */
[----:B------:R-:W-:-:S04]  /*02f0*/  @!P0 MOV R3, 0x400 ;  /* 0x0000040000038802 */ /* 0x000fc80000000f00 */
[----:B0-----:R-:W-:Y:S01]  /*0300*/  @!P0 LEA R5, R4, R3, 0x18 ;  /* 0x0000000304058211 */ /* 0x001fe200078ec0ff */
[----:B------:R-:W-:-:S04]  /*0310*/  IMAD.MOV.U32 R3, RZ, RZ, -0x80000000 ;  /* 0x80000000ff037424 */ /* 0x000fc800078e00ff */
[----:B------:R-:W-:-:S05]  /*0320*/  @!P0 IMAD R2, R2, 0x4, R5 ;  /* 0x0000000402028824 */ /* 0x000fca00078e0205 */
[----:B------:R-:W0:Y:S01]  /*0330*/  @!P0 LDS R3, [R2] ;  /* 0x0000000002038984 */ /* 0x000e220000000800 */
[----:B------:R-:W-:-:S03]  /*0340*/  ISETP.NE.AND P0, PT, R0, RZ, PT ;  /* 0x000000ff0000720c */ /* 0x000fc60003f05270 */
[----:B0-----:R-:W0:Y:S02]  /*0350*/  SHFL.DOWN PT, R4, R3, 0x10, 0x1f ;  /* 0x0a001f0003047f89 */ /* 0x001e2400000e0000 */
[----:B0-----:R-:W-:-:S05]  /*0360*/  VIMNMX R4, PT, PT, R4, R3, !PT ;  /* 0x0000000304047248 */ /* 0x001fca0007fe0100 */
[----:B------:R-:W0:Y:S02]  /*0370*/  SHFL.DOWN PT, R5, R4, 0x8, 0x1f ;  /* 0x09001f0004057f89 */ /* 0x000e2400000e0000 */
[----:B0-----:R-:W-:-:S05]  /*0380*/  VIMNMX R5, PT, PT, R4, R5, !PT ;  /* 0x0000000504057248 */ /* 0x001fca0007fe0100 */
[----:B------:R-:W0:Y:S02]  /*0390*/  SHFL.DOWN PT, R6, R5, 0x4, 0x1f ;  /* 0x08801f0005067f89 */ /* 0x000e2400000e0000 */
[----:B0-----:R-:W-:-:S05]  /*03a0*/  VIMNMX R6, PT, PT, R5, R6, !PT ;  /* 0x0000000605067248 */ /* 0x001fca0007fe0100 */
[----:B------:R-:W0:Y:S02]  /*03b0*/  SHFL.DOWN PT, R7, R6, 0x2, 0x1f ;  /* 0x08401f0006077f89 */ /* 0x000e2400000e0000 */
[----:B0-----:R-:W-:-:S05]  /*03c0*/  VIMNMX R7, PT, PT, R6, R7, !PT ;  /* 0x0000000706077248 */ /* 0x001fca0007fe0100 */
[----:B------:R0:W1:Y:S01]  /*03d0*/  SHFL.DOWN PT, R0, R7, 0x1, 0x1f ;  /* 0x08201f0007007f89 */ /* 0x00006200000e0000 */
[----:B------:R-:W-:Y:S05]  /*03e0*/  @P0 EXIT ;  /* 0x000000000000094d */ /* 0x000fea0003800000 */
[----:B------:R-:W2:Y:S01]  /*03f0*/  LDC.64 R2, c[0x0][0x390] ;  /* 0x0000e400ff027b82 */ /* 0x000ea20000000a00 */
[----:B01----:R-:W-:-:S05]  /*0400*/  VIMNMX R7, PT, PT, R7, R0, !PT ;  /* 0x0000000007077248 */ /* 0x003fca0007fe0100 */
[----:B--2---:R-:W-:Y:S01]  /*0410*/  REDG.E.MAX.S32.STRONG.GPU desc[UR4][R2.64], R7 ;  /* 0x000000070200798e */ /* 0x004fe2000d12e304 */
[----:B------:R-:W-:Y:S05]  /*0420*/  EXIT ;  /* 0x000000000000794d */ /* 0x000fea0003800000 */
.L_x_14:
        /* <DEDUP_REMOVED lines=13> */
.L_x_28:


//--------------------- .text._Z17findMaxGPU_sharedPiiS_ --------------------------
	.section	.text._Z17findMaxGPU_sharedPiiS_,"ax",@progbits
	.align	128
        .global         _Z17findMaxGPU_sharedPiiS_
        .type           _Z17findMaxGPU_sharedPiiS_,@function
        .size           _Z17findMaxGPU_sharedPiiS_,(.L_x_29 - _Z17findMaxGPU_sharedPiiS_)
        .other          _Z17findMaxGPU_sharedPiiS_,@"STO_CUDA_ENTRY STV_DEFAULT"
_Z17findMaxGPU_sharedPiiS_:
.text._Z17findMaxGPU_sharedPiiS_:
[----:B------:R-:W-:Y:S01]  /*0000*/  LDC R1, c[0x0][0x37c] ;  /* 0x0000df00ff017b82 */ /* 0x000fe20000000800 */
[----:B------:R-:W0:Y:S07]  /*0010*/  S2R R9, SR_TID.X ;  /* 0x0000000000097919 */ /* 0x000e2e0000002100 */
[----:B------:R-:W0:Y:S01]  /*0020*/  S2UR UR4, SR_CTAID.X ;  /* 0x00000000000479c3 */ /* 0x000e220000002500 */
[----:B------:R-:W1:Y:S01]  /*0030*/  LDCU UR5, c[0x0][0x388] ;  /* 0x00007100ff0577ac */ /* 0x000e620008000800 */
[----:B------:R-:W-:Y:S01]  /*0040*/  BSSY.RECONVERGENT B0, `(.L_x_15) ;  /* 0x0000011000007945 */ /* 0x000fe20003800200 */
[----:B------:R-:W-:Y:S01]  /*0050*/  IMAD.MOV.U32 R7, RZ, RZ, -0x80000000 ;  /* 0x80000000ff077424 */ /* 0x000fe200078e00ff */
[----:B------:R-:W2:Y:S04]  /*0060*/  LDCU.64 UR6, c[0x0][0x358] ;  /* 0x00006b00ff0677ac */ /* 0x000ea80008000a00 */
[----:B------:R-:W0:Y:S02]  /*0070*/  LDC R6, c[0x0][0x360] ;  /* 0x0000d800ff067b82 */ /* 0x000e240000000800 */
[----:B0-----:R-:W-:-:S05]  /*0080*/  IMAD R0, R6, UR4, R9 ;  /* 0x0000000406007c24 */ /* 0x001fca000f8e0209 */
[----:B-1----:R-:W-:-:S13]  /*0090*/  ISETP.GE.AND P0, PT, R0, UR5, PT ;  /* 0x0000000500007c0c */ /* 0x002fda000bf06270 */
[----:B--2---:R-:W-:Y:S05]  /*00a0*/  @P0 BRA `(.L_x_16) ;  /* 0x0000000000280947 */ /* 0x004fea0003800000 */
[----:B------:R-:W0:Y:S01]  /*00b0*/  LDC.64 R4, c[0x0][0x380] ;  /* 0x0000e000ff047b82 */ /* 0x000e220000000a00 */
[----:B------:R-:W1:Y:S01]  /*00c0*/  LDCU UR4, c[0x0][0x370] ;  /* 0x00006e00ff0477ac */ /* 0x000e620008000800 */
[----:B------:R-:W-:Y:S02]  /*00d0*/  IMAD.MOV.U32 R7, RZ, RZ, -0x80000000 ;  /* 0x80000000ff077424 */ /* 0x000fe400078e00ff */
[----:B-1----:R-:W-:-:S07]  /*00e0*/  IMAD R11, R6, UR4, RZ ;  /* 0x00000004060b7c24 */ /* 0x002fce000f8e02ff */
.L_x_17:
[----:B0-----:R-:W-:-:S06]  /*00f0*/  IMAD.WIDE R2, R0, 0x4, R4 ;  /* 0x0000000400027825 */ /* 0x001fcc00078e0204 */
[----:B------:R-:W2:Y:S01]  /*0100*/  LDG.E R2, desc[UR6][R2.64] ;  /* 0x0000000602027981 */ /* 0x000ea2000c1e1900 */
[----:B------:R-:W-:-:S05]  /*0110*/  IMAD.IADD R0, R11, 0x1, R0 ;  /* 0x000000010b007824 */ /* 0x000fca00078e0200 */
[----:B------:R-:W-:Y:S02]  /*0120*/  ISETP.GE.AND P0, PT, R0, UR5, PT ;  /* 0x0000000500007c0c */ /* 0x000fe4000bf06270 */
[----:B--2---:R-:W-:-:S11]  /*0130*/  VIMNMX R7, PT, PT, R2, R7, !PT ;  /* 0x0000000702077248 */ /* 0x004fd60007fe0100 */
[----:B------:R-:W-:Y:S05]  /*0140*/  @!P0 BRA `(.L_x_17) ;  /* 0xfffffffc00e88947 */ /* 0x000fea000383ffff */
.L_x_16:
[----:B------:R-:W-:Y:S05]  /*0150*/  BSYNC.RECONVERGENT B0 ;  /* 0x0000000000007941 */ /* 0x000fea0003800200 */
.L_x_15:
[----:B------:R-:W0:Y:S01]  /*0160*/  S2UR UR5, SR_CgaCtaId ;  /* 0x00000000000579c3 */ /* 0x000e220000008800 */
[----:B------:R-:W-:Y:S01]  /*0170*/  UMOV UR4, 0x400 ;  /* 0x0000040000047882 */ /* 0x000fe20000000000 */
[----:B------:R-:W-:Y:S01]  /*0180*/  ISETP.GE.U32.AND P0, PT, R6, 0x2, PT ;  /* 0x000000020600780c */ /* 0x000fe20003f06070 */
[----:B0-----:R-:W-:-:S06]  /*0190*/  ULEA UR4, UR5, UR4, 0x18 ;  /* 0x0000000405047291 */ /* 0x001fcc000f8ec0ff */
[----:B------:R-:W-:-:S05]  /*01a0*/  LEA R0, R9, UR4, 0x2 ;  /* 0x0000000409007c11 */ /* 0x000fca000f8e10ff */
[----:B------:R0:W-:Y:S01]  /*01b0*/  STS [R0], R7 ;  /* 0x0000000700007388 */ /* 0x0001e20000000800 */
[----:B------:R-:W-:Y:S06]  /*01c0*/  BAR.SYNC.DEFER_BLOCKING 0x0 ;  /* 0x0000000000007b1d */ /* 0x000fec0000010000 */
[----:B------:R-:W-:Y:S05]  /*01d0*/  @!P0 BRA `(.L_x_18) ;  /* 0x0000000000388947 */ /* 0x000fea0003800000 */
.L_x_21:
[--C-:B------:R-:W-:Y:S01]  /*01e0*/  IMAD.MOV.U32 R4, RZ, RZ, R6.reuse ;  /* 0x000000ffff047224 */ /* 0x100fe200078e0006 */
[----:B------:R-:W-:Y:S01]  /*01f0*/  SHF.R.U32.HI R6, RZ, 0x1, R6 ;  /* 0x00000001ff067819 */ /* 0x000fe20000011606 */
[----:B------:R-:W-:Y:S03]  /*0200*/  BSSY.RECONVERGENT B0, `(.L_x_19) ;  /* 0x0000008000007945 */ /* 0x000fe60003800200 */
[----:B------:R-:W-:-:S13]  /*0210*/  ISETP.GE.U32.AND P0, PT, R9, R6, PT ;  /* 0x000000060900720c */ /* 0x000fda0003f06070 */
[----:B-1----:R-:W-:Y:S05]  /*0220*/  @P0 BRA `(.L_x_20) ;  /* 0x0000000000140947 */ /* 0x002fea0003800000 */
[----:B------:R-:W-:Y:S01]  /*0230*/  IMAD R2, R6, 0x4, R0 ;  /* 0x0000000406027824 */ /* 0x000fe200078e0200 */
[----:B------:R-:W-:Y:S05]  /*0240*/  LDS R3, [R0] ;  /* 0x0000000000037984 */ /* 0x000fea0000000800 */
[----:B------:R-:W1:Y:S02]  /*0250*/  LDS R2, [R2] ;  /* 0x0000000002027984 */ /* 0x000e640000000800 */
[----:B-1----:R-:W-:-:S13]  /*0260*/  ISETP.GT.AND P0, PT, R2, R3, PT ;  /* 0x000000030200720c */ /* 0x002fda0003f04270 */
[----:B------:R1:W-:Y:S02]  /*0270*/  @P0 STS [R0], R2 ;  /* 0x0000000200000388 */ /* 0x0003e40000000800 */
.L_x_20:
[----:B------:R-:W-:Y:S05]  /*0280*/  BSYNC.RECONVERGENT B0 ;  /* 0x0000000000007941 */ /* 0x000fea0003800200 */
.L_x_19:
[----:B------:R-:W-:Y:S01]  /*0290*/  BAR.SYNC.DEFER_BLOCKING 0x0 ;  /* 0x0000000000007b1d */ /* 0x000fe20000010000 */
[----:B------:R-:W-:-:S13]  /*02a0*/  ISETP.GT.U32.AND P0, PT, R4, 0x3, PT ;  /* 0x000000030400780c */ /* 0x000fda0003f04070 */
[----:B------:R-:W-:Y:S05]  /*02b0*/  @P0 BRA `(.L_x_21) ;  /* 0xfffffffc00c80947 */ /* 0x000fea000383ffff */
.L_x_18:
[----:B------:R-:W-:-:S13]  /*02c0*/  ISETP.NE.AND P0, PT, R9, RZ, PT ;  /* 0x000000ff0900720c */ /* 0x000fda0003f05270 */
[----:B------:R-:W-:Y:S05]  /*02d0*/  @P0 EXIT ;  /* 0x000000000000094d */ /* 0x000fea0003800000 */
[----:B------:R-:W2:Y:S01]  /*02e0*/  S2UR UR5, SR_CgaCtaId ;  /* 0x00000000000579c3 */ /* 0x000ea20000008800 */
[----:B------:R-:W-:-:S07]  /*02f0*/  UMOV UR4, 0x400 ;  /* 0x0000040000047882 */ /* 0x000fce0000000000 */
[----:B-1----:R-:W1:Y:S01]  /*0300*/  LDC.64 R2, c[0x0][0x390] ;  /* 0x0000e400ff027b82 */ /* 0x002e620000000a00 */
[----:B--2---:R-:W-:-:S09]  /*0310*/  ULEA UR4, UR5, UR4, 0x18 ;  /* 0x0000000405047291 */ /* 0x004fd2000f8ec0ff */
[----:B------:R-:W1:Y:S04]  /*0320*/  LDS R5, [UR4] ;  /* 0x00000004ff057984 */ /* 0x000e680008000800 */
[----:B-1----:R-:W-:Y:S01]  /*0330*/  REDG.E.MAX.S32.STRONG.GPU desc[UR6][R2.64], R5 ;  /* 0x000000050200798e */ /* 0x002fe2000d12e306 */
[----:B------:R-:W-:Y:S05]  /*0340*/  EXIT ;  /* 0x000000000000794d */ /* 0x000fea0003800000 */
.L_x_22:
        /* <DEDUP_REMOVED lines=11> */
.L_x_29:


//--------------------- .text._Z15matmalGPU_naivePiiS_ --------------------------
	.section	.text._Z15matmalGPU_naivePiiS_,"ax",@progbits
	.align	128
        .global         _Z15matmalGPU_naivePiiS_
        .type           _Z15matmalGPU_naivePiiS_,@function
        .size           _Z15matmalGPU_naivePiiS_,(.L_x_30 - _Z15matmalGPU_naivePiiS_)
        .other          _Z15matmalGPU_naivePiiS_,@"STO_CUDA_ENTRY STV_DEFAULT"
_Z15matmalGPU_naivePiiS_:
.text._Z15matmalGPU_naivePiiS_:
[----:B------:R-:W-:Y:S01]  /*0000*/  LDC R1, c[0x0][0x37c] ;  /* 0x0000df00ff017b82 */ /* 0x000fe20000000800 */
[----:B------:R-:W0:Y:S07]  /*0010*/  S2R R0, SR_TID.X ;  /* 0x0000000000007919 */ /* 0x000e2e0000002100 */
[----:B------:R-:W0:Y:S01]  /*0020*/  S2UR UR4, SR_CTAID.X ;  /* 0x00000000000479c3 */ /* 0x000e220000002500 */
[----:B------:R-:W1:Y:S01]  /*0030*/  LDCU UR5, c[0x0][0x388] ;  /* 0x00007100ff0577ac */ /* 0x000e620008000800 */
[----:B------:R-:W-:Y:S01]  /*0040*/  BSSY.RECONVERGENT B0, `(.L_x_23) ;  /* 0x0000013000007945 */ /* 0x000fe20003800200 */
[----:B------:R-:W2:Y:S01]  /*0050*/  S2R R10, SR_LANEID ;  /* 0x00000000000a7919 */ /* 0x000ea20000000000 */
[----:B------:R-:W-:Y:S01]  /*0060*/  IMAD.MOV.U32 R8, RZ, RZ, -0x80000000 ;  /* 0x80000000ff087424 */ /* 0x000fe200078e00ff */
[----:B------:R-:W3:Y:S03]  /*0070*/  LDCU.64 UR6, c[0x0][0x358] ;  /* 0x00006b00ff0677ac */ /* 0x000ee60008000a00 */
[----:B------:R-:W0:Y:S08]  /*0080*/  LDC R9, c[0x0][0x360] ;  /* 0x0000d800ff097b82 */ /* 0x000e300000000800 */
[----:B------:R-:W4:Y:S01]  /*0090*/  LDC.64 R4, c[0x0][0x390] ;  /* 0x0000e400ff047b82 */ /* 0x000f220000000a00 */
[----:B0-----:R-:W-:-:S05]  /*00a0*/  IMAD R0, R9, UR4, R0 ;  /* 0x0000000409007c24 */ /* 0x001fca000f8e0200 */
[----:B-1----:R-:W-:-:S13]  /*00b0*/  ISETP.GE.AND P0, PT, R0, UR5, PT ;  /* 0x0000000500007c0c */ /* 0x002fda000bf06270 */
[----:B--234-:R-:W-:Y:S05]  /*00c0*/  @P0 BRA `(.L_x_24) ;  /* 0x0000000000280947 */ /* 0x01cfea0003800000 */
[----:B------:R-:W0:Y:S01]  /*00d0*/  LDC.64 R6, c[0x0][0x380] ;  /* 0x0000e000ff067b82 */ /* 0x000e220000000a00 */
[----:B------:R-:W1:Y:S01]  /*00e0*/  LDCU UR4, c[0x0][0x370] ;  /* 0x00006e00ff0477ac */ /* 0x000e620008000800 */
[----:B------:R-:W-:Y:S02]  /*00f0*/  IMAD.MOV.U32 R8, RZ, RZ, -0x80000000 ;  /* 0x80000000ff087424 */ /* 0x000fe400078e00ff */
[----:B-1----:R-:W-:-:S07]  /*0100*/  IMAD R9, R9, UR4, RZ ;  /* 0x0000000409097c24 */ /* 0x002fce000f8e02ff */
.L_x_25:
[----:B0-----:R-:W-:-:S06]  /*0110*/  IMAD.WIDE R2, R0, 0x4, R6 ;  /* 0x0000000400027825 */ /* 0x001fcc00078e0206 */
[----:B------:R-:W2:Y:S01]  /*0120*/  LDG.E R3, desc[UR6][R2.64] ;  /* 0x0000000602037981 */ /* 0x000ea2000c1e1900 */
[----:B------:R-:W-:-:S04]  /*0130*/  IADD3 R0, PT, PT, R9, R0, RZ ;  /* 0x0000000009007210 */ /* 0x000fc80007ffe0ff */
[----:B------:R-:W-:Y:S02]  /*0140*/  ISETP.GE.AND P0, PT, R0, UR5, PT ;  /* 0x0000000500007c0c */ /* 0x000fe4000bf06270 */
[----:B--2---:R-:W-:-:S11]  /*0150*/  VIMNMX R8, PT, PT, R3, R8, !PT ;  /* 0x0000000803087248 */ /* 0x004fd60007fe0100 */
[----:B------:R-:W-:Y:S05]  /*0160*/  @!P0 BRA `(.L_x_25) ;  /* 0xfffffffc00e88947 */ /* 0x000fea000383ffff */
.L_x_24:
[----:B------:R-:W-:Y:S05]  /*0170*/  BSYNC.RECONVERGENT B0 ;  /* 0x0000000000007941 */ /* 0x000fea0003800200 */
.L_x_23:
[----:B------:R-:W-:Y:S01]  /*0180*/  VOTEU.ANY UR4, UPT, PT ;  /* 0x0000000000047886 */ /* 0x000fe200038e0100 */
[----:B------:R-:W-:Y:S01]  /*0190*/  CREDUX.MAX.S32 UR8, R8 ;  /* 0x00000000080872cc */ /* 0x000fe20000000200 */
[----:B------:R-:W-:-:S06]  /*01a0*/  UFLO.U32 UR4, UR4 ;  /* 0x00000004000472bd */ /* 0x000fcc00080e0000 */
[----:B------:R-:W-:-:S06]  /*01b0*/  ISETP.EQ.U32.AND P0, PT, R10, UR4, PT ;  /* 0x000000040a007c0c */ /* 0x000fcc000bf02070 */
[----:B------:R-:W-:-:S07]  /*01c0*/  IMAD.U32 R3, RZ, RZ, UR8 ;  /* 0x00000008ff037e24 */ /* 0x000fce000f8e00ff */
[----:B------:R-:W-:Y:S01]  /*01d0*/  @P0 REDG.E.MAX.S32.STRONG.GPU desc[UR6][R4.64], R3 ;  /* 0x000000030400098e */ /* 0x000fe2000d12e306 */
[----:B------:R-:W-:Y:S05]  /*01e0*/  EXIT ;  /* 0x000000000000794d */ /* 0x000fea0003800000 */
.L_x_26:
        /* <DEDUP_REMOVED lines=9> */
.L_x_30:


//--------------------- .nv.shared._Z22findMaxGPU_cluster_dsmPiiS_ --------------------------
	.section	.nv.shared._Z22findMaxGPU_cluster_dsmPiiS_,"aw",@nobits
	.sectionflags	@""
	.align	16
	.zero		1024


//--------------------- .nv.shared.reserved.0     --------------------------
	.section	.nv.shared.reserved.0,"aw",@nobits
	.weak		__nv_reservedSMEM_offset_0_alias
	.size		__nv_reservedSMEM_offset_0_alias, 0, 64
	.other		__nv_reservedSMEM_offset_0_alias,@"STO_CUDA_RESERVED_SHARED STV_DEFAULT"
__nv_reservedSMEM_offset_0_alias:
	.zero		0
	.zero		64


//--------------------- .nv.global                --------------------------
	.section	.nv.global,"aw",@nobits
.nv.global:
	.type		_ZN34_INTERNAL_266f7b58_4_k_cu_2ba38d084cuda3std6ranges3__45__cpo9iter_moveE,@object
	.size		_ZN34_INTERNAL_266f7b58_4_k_cu_2ba38d084cuda3std6ranges3__45__cpo9iter_moveE,(_ZN34_INTERNAL_266f7b58_4_k_cu_2ba38d084cuda3std3__436_GLOBAL__N__266f7b58_4_k_cu_2ba38d086ignoreE - _ZN34_INTERNAL_266f7b58_4_k_cu_2ba38d084cuda3std6ranges3__45__cpo9iter_moveE)
_ZN34_INTERNAL_266f7b58_4_k_cu_2ba38d084cuda3std6ranges3__45__cpo9iter_moveE:
	.zero		1
	.type		_ZN34_INTERNAL_266f7b58_4_k_cu_2ba38d084cuda3std3__436_GLOBAL__N__266f7b58_4_k_cu_2ba38d086ignoreE,@object
	.size		_ZN34_INTERNAL_266f7b58_4_k_cu_2ba38d084cuda3std3__436_GLOBAL__N__266f7b58_4_k_cu_2ba38d086ignoreE,(_ZN34_INTERNAL_266f7b58_4_k_cu_2ba38d084cuda3std3__45__cpo4cendE - _ZN34_INTERNAL_266f7b58_4_k_cu_2ba38d084cuda3std3__436_GLOBAL__N__266f7b58_4_k_cu_2ba38d086ignoreE)
_ZN34_INTERNAL_266f7b58_4_k_cu_2ba38d084cuda3std3__436_GLOBAL__N__266f7b58_4_k_cu_2ba38d086ignoreE:
	.zero		1
	.type		_ZN34_INTERNAL_266f7b58_4_k_cu_2ba38d084cuda3std3__45__cpo4cendE,@object
	.size		_ZN34_INTERNAL_266f7b58_4_k_cu_2ba38d084cuda3std3__45__cpo4cendE,(_ZN34_INTERNAL_266f7b58_4_k_cu_2ba38d084cuda3std3__45__cpo3endE - _ZN34_INTERNAL_266f7b58_4_k_cu_2ba38d084cuda3std3__45__cpo4cendE)
_ZN34_INTERNAL_266f7b58_4_k_cu_2ba38d084cuda3std3__45__cpo4cendE:
	.zero		1
	.type		_ZN34_INTERNAL_266f7b58_4_k_cu_2ba38d084cuda3std3__45__cpo3endE,@object
	.size		_ZN34_INTERNAL_266f7b58_4_k_cu_2ba38d084cuda3std3__45__cpo3endE,(_ZN34_INTERNAL_266f7b58_4_k_cu_2ba38d084cuda3std3__48in_placeE - _ZN34_INTERNAL_266f7b58_4_k_cu_2ba38d084cuda3std3__45__cpo3endE)
_ZN34_INTERNAL_266f7b58_4_k_cu_2ba38d084cuda3std3__45__cpo3endE:
	.zero		1
	.type		_ZN34_INTERNAL_266f7b58_4_k_cu_2ba38d084cuda3std3__48in_placeE,@object
	.size		_ZN34_INTERNAL_266f7b58_4_k_cu_2ba38d084cuda3std3__48in_placeE,(_ZN34_INTERNAL_266f7b58_4_k_cu_2ba38d084cuda3std6ranges3__45__cpo7advanceE - _ZN34_INTERNAL_266f7b58_4_k_cu_2ba38d084cuda3std3__48in_placeE)
_ZN34_INTERNAL_266f7b58_4_k_cu_2ba38d084cuda3std3__48in_placeE:
	.zero		1
	.type		_ZN34_INTERNAL_266f7b58_4_k_cu_2ba38d084cuda3std6ranges3__45__cpo7advanceE,@object
	.size		_ZN34_INTERNAL_266f7b58_4_k_cu_2ba38d084cuda3std6ranges3__45__cpo7advanceE,(_ZN34_INTERNAL_266f7b58_4_k_cu_2ba38d084cuda3std3__45__cpo5beginE - _ZN34_INTERNAL_266f7b58_4_k_cu_2ba38d084cuda3std6ranges3__45__cpo7advanceE)
_ZN34_INTERNAL_266f7b58_4_k_cu_2ba38d084cuda3std6ranges3__45__cpo7advanceE:
	.zero		1
	.type		_ZN34_INTERNAL_266f7b58_4_k_cu_2ba38d084cuda3std3__45__cpo5beginE,@object
	.size		_ZN34_INTERNAL_266f7b58_4_k_cu_2ba38d084cuda3std3__45__cpo5beginE,(_ZN34_INTERNAL_266f7b58_4_k_cu_2ba38d084cuda3std3__419piecewise_constructE - _ZN34_INTERNAL_266f7b58_4_k_cu_2ba38d084cuda3std3__45__cpo5beginE)
_ZN34_INTERNAL_266f7b58_4_k_cu_2ba38d084cuda3std3__45__cpo5beginE:
	.zero		1
	.type		_ZN34_INTERNAL_266f7b58_4_k_cu_2ba38d084cuda3std3__419piecewise_constructE,@object
	.size		_ZN34_INTERNAL_266f7b58_4_k_cu_2ba38d084cuda3std3__419piecewise_constructE,(_ZN34_INTERNAL_266f7b58_4_k_cu_2ba38d084cuda3std3__45__cpo6cbeginE - _ZN34_INTERNAL_266f7b58_4_k_cu_2ba38d084cuda3std3__419piecewise_constructE)
_ZN34_INTERNAL_266f7b58_4_k_cu_2ba38d084cuda3std3__419piecewise_constructE:
	.zero		1
	.type		_ZN34_INTERNAL_266f7b58_4_k_cu_2ba38d084cuda3std3__45__cpo6cbeginE,@object
	.size		_ZN34_INTERNAL_266f7b58_4_k_cu_2ba38d084cuda3std3__45__cpo6cbeginE,(_ZN34_INTERNAL_266f7b58_4_k_cu_2ba38d084cuda3std6ranges3__45__cpo4swapE - _ZN34_INTERNAL_266f7b58_4_k_cu_2ba38d084cuda3std3__45__cpo6cbeginE)
_ZN34_INTERNAL_266f7b58_4_k_cu_2ba38d084cuda3std3__45__cpo6cbeginE:
	.zero		1
	.type		_ZN34_INTERNAL_266f7b58_4_k_cu_2ba38d084cuda3std6ranges3__45__cpo4swapE,@object
	.size		_ZN34_INTERNAL_266f7b58_4_k_cu_2ba38d084cuda3std6ranges3__45__cpo4swapE,(.L_7 - _ZN34_INTERNAL_266f7b58_4_k_cu_2ba38d084cuda3std6ranges3__45__cpo4swapE)
_ZN34_INTERNAL_266f7b58_4_k_cu_2ba38d084cuda3std6ranges3__45__cpo4swapE:
	.zero		1
.L_7:


//--------------------- .nv.shared._Z15findMaxGPU_warpPiiS_ --------------------------
	.section	.nv.shared._Z15findMaxGPU_warpPiiS_,"aw",@nobits
	.sectionflags	@""
	.align	16
.nv.shared._Z15findMaxGPU_warpPiiS_:
	.zero		1056


//--------------------- .nv.shared._Z17findMaxGPU_sharedPiiS_ --------------------------
	.section	.nv.shared._Z17findMaxGPU_sharedPiiS_,"aw",@nobits
	.sectionflags	@""
	.align	16
	.zero		1024


//--------------------- .nv.shared._Z15matmalGPU_naivePiiS_ --------------------------
	.section	.nv.shared._Z15matmalGPU_naivePiiS_,"aw",@nobits
	.sectionflags	@""
	.align	16
	.zero		1024


//--------------------- .nv.constant0._Z22findMaxGPU_cluster_dsmPiiS_ --------------------------
	.section	.nv.constant0._Z22findMaxGPU_cluster_dsmPiiS_,"a",@progbits
	.sectionflags	@""
	.align	4
.nv.constant0._Z22findMaxGPU_cluster_dsmPiiS_:
	.zero		920


//--------------------- .nv.constant0._Z15findMaxGPU_warpPiiS_ --------------------------
	.section	.nv.constant0._Z15findMaxGPU_warpPiiS_,"a",@progbits
	.sectionflags	@""
	.align	4
.nv.constant0._Z15findMaxGPU_warpPiiS_:
	.zero		920


//--------------------- .nv.constant0._Z17findMaxGPU_sharedPiiS_ --------------------------
	.section	.nv.constant0._Z17findMaxGPU_sharedPiiS_,"a",@progbits
	.sectionflags	@""
	.align	4
.nv.constant0._Z17findMaxGPU_sharedPiiS_:
	.zero		920


//--------------------- .nv.constant0._Z15matmalGPU_naivePiiS_ --------------------------
	.section	.nv.constant0._Z15matmalGPU_naivePiiS_,"a",@progbits
	.sectionflags	@""
	.align	4
.nv.constant0._Z15matmalGPU_naivePiiS_:
	.zero		920


//--------------------- SYMBOLS --------------------------

	.type		.nv.reservedSmem.offset0,@object
	.size		.nv.reservedSmem.offset0,0x4
	.type		.nv.reservedSmem.cap,@object
	.size		.nv.reservedSmem.cap,0x4
